//
// Generated by NVIDIA NVVM Compiler
//
// Compiler Build ID: CL-36424714
// Cuda compilation tools, release 13.0, V13.0.88
// Based on NVVM 20.0.0
//

.version 9.0
.target sm_100
.address_size 64

	// .globl	_Z30catmullClarkFacePointsAndEdgesiii
.extern .func  (.param .b32 func_retval0) vprintf
(
	.param .b64 vprintf_param_0,
	.param .b64 vprintf_param_1
)
;
.global .align 8 .u64 objVertices;
.global .align 8 .u64 objFaces;
.global .align 8 .u64 faceMidpoints;
.global .align 8 .u64 newFaces;
.global .align 8 .u64 newVertices;
.global .align 1 .b8 $str[4] = {37, 100, 10};

.visible .entry _Z30catmullClarkFacePointsAndEdgesiii(
	.param .u32 _Z30catmullClarkFacePointsAndEdgesiii_param_0,
	.param .u32 _Z30catmullClarkFacePointsAndEdgesiii_param_1,
	.param .u32 _Z30catmullClarkFacePointsAndEdgesiii_param_2
)
{
	.reg .pred 	%p<2>;
	.reg .b16 	%rs<2>;
	.reg .b32 	%r<32>;
	.reg .b64 	%rd<80>;
	.reg .b64 	%fd<49>;

	ld.param.u32 	%r3, [_Z30catmullClarkFacePointsAndEdgesiii_param_0];
	ld.param.u32 	%r2, [_Z30catmullClarkFacePointsAndEdgesiii_param_1];
	mov.u32 	%r4, %ctaid.x;
	mov.u32 	%r5, %ntid.x;
	mov.u32 	%r6, %tid.x;
	mad.lo.s32 	%r1, %r4, %r5, %r6;
	setp.gt.s32 	%p1, %r1, %r3;
	@%p1 bra 	$L__BB0_2;
	ld.global.u64 	%rd1, [objFaces];
	cvta.to.global.u64 	%rd2, %rd1;
	mul.wide.s32 	%rd3, %r1, 104;
	add.s64 	%rd4, %rd2, %rd3;
	ld.global.u32 	%r7, [%rd4+96];
	mad.lo.s32 	%r8, %r1, 5, %r2;
	ld.global.u64 	%rd5, [objVertices];
	cvta.to.global.u64 	%rd6, %rd5;
	ld.global.u32 	%r9, [%rd4+4];
	mul.wide.s32 	%rd7, %r9, 112;
	add.s64 	%rd8, %rd6, %rd7;
	ld.global.f64 	%fd1, [%rd8];
	ld.global.u32 	%r10, [%rd4];
	mul.wide.s32 	%rd9, %r10, 112;
	add.s64 	%rd10, %rd6, %rd9;
	ld.global.f64 	%fd2, [%rd10];
	add.f64 	%fd3, %fd1, %fd2;
	mul.f64 	%fd4, %fd3, 0d3FE0000000000000;
	ld.global.f64 	%fd5, [%rd8+8];
	ld.global.f64 	%fd6, [%rd10+8];
	add.f64 	%fd7, %fd5, %fd6;
	mul.f64 	%fd8, %fd7, 0d3FE0000000000000;
	ld.global.f64 	%fd9, [%rd8+16];
	ld.global.f64 	%fd10, [%rd10+16];
	add.f64 	%fd11, %fd9, %fd10;
	mul.f64 	%fd12, %fd11, 0d3FE0000000000000;
	add.s32 	%r11, %r8, 1;
	mul.wide.s32 	%rd11, %r8, 112;
	add.s64 	%rd12, %rd6, %rd11;
	st.global.f64 	[%rd12+112], %fd4;
	st.global.f64 	[%rd12+120], %fd8;
	st.global.f64 	[%rd12+128], %fd12;
	mov.b16 	%rs1, 0;
	st.global.u8 	[%rd12+136], %rs1;
	mov.b32 	%r12, 0;
	st.global.u32 	[%rd12+140], %r12;
	ld.global.u64 	%rd13, [objFaces];
	cvta.to.global.u64 	%rd14, %rd13;
	add.s64 	%rd15, %rd14, %rd3;
	st.global.u32 	[%rd15+16], %r11;
	ld.global.u64 	%rd16, [objVertices];
	cvta.to.global.u64 	%rd17, %rd16;
	ld.global.u64 	%rd18, [objFaces];
	cvta.to.global.u64 	%rd19, %rd18;
	add.s64 	%rd20, %rd19, %rd3;
	ld.global.u32 	%r13, [%rd20+8];
	mul.wide.s32 	%rd21, %r13, 112;
	add.s64 	%rd22, %rd17, %rd21;
	ld.global.f64 	%fd13, [%rd22];
	ld.global.u32 	%r14, [%rd20+4];
	mul.wide.s32 	%rd23, %r14, 112;
	add.s64 	%rd24, %rd17, %rd23;
	ld.global.f64 	%fd14, [%rd24];
	add.f64 	%fd15, %fd13, %fd14;
	mul.f64 	%fd16, %fd15, 0d3FE0000000000000;
	ld.global.f64 	%fd17, [%rd22+8];
	ld.global.f64 	%fd18, [%rd24+8];
	add.f64 	%fd19, %fd17, %fd18;
	mul.f64 	%fd20, %fd19, 0d3FE0000000000000;
	ld.global.f64 	%fd21, [%rd22+16];
	ld.global.f64 	%fd22, [%rd24+16];
	add.f64 	%fd23, %fd21, %fd22;
	mul.f64 	%fd24, %fd23, 0d3FE0000000000000;
	add.s32 	%r15, %r8, 2;
	add.s64 	%rd25, %rd17, %rd11;
	st.global.f64 	[%rd25+224], %fd16;
	st.global.f64 	[%rd25+232], %fd20;
	st.global.f64 	[%rd25+240], %fd24;
	st.global.u8 	[%rd25+248], %rs1;
	st.global.u32 	[%rd25+252], %r12;
	ld.global.u64 	%rd26, [objFaces];
	cvta.to.global.u64 	%rd27, %rd26;
	add.s64 	%rd28, %rd27, %rd3;
	st.global.u32 	[%rd28+20], %r15;
	ld.global.u64 	%rd29, [objVertices];
	cvta.to.global.u64 	%rd30, %rd29;
	ld.global.u64 	%rd31, [objFaces];
	cvta.to.global.u64 	%rd32, %rd31;
	add.s64 	%rd33, %rd32, %rd3;
	ld.global.u32 	%r16, [%rd33+12];
	mul.wide.s32 	%rd34, %r16, 112;
	add.s64 	%rd35, %rd30, %rd34;
	ld.global.f64 	%fd25, [%rd35];
	ld.global.u32 	%r17, [%rd33+8];
	mul.wide.s32 	%rd36, %r17, 112;
	add.s64 	%rd37, %rd30, %rd36;
	ld.global.f64 	%fd26, [%rd37];
	add.f64 	%fd27, %fd25, %fd26;
	mul.f64 	%fd28, %fd27, 0d3FE0000000000000;
	ld.global.f64 	%fd29, [%rd35+8];
	ld.global.f64 	%fd30, [%rd37+8];
	add.f64 	%fd31, %fd29, %fd30;
	mul.f64 	%fd32, %fd31, 0d3FE0000000000000;
	ld.global.f64 	%fd33, [%rd35+16];
	ld.global.f64 	%fd34, [%rd37+16];
	add.f64 	%fd35, %fd33, %fd34;
	mul.f64 	%fd36, %fd35, 0d3FE0000000000000;
	add.s32 	%r18, %r8, 3;
	add.s64 	%rd38, %rd30, %rd11;
	st.global.f64 	[%rd38+336], %fd28;
	st.global.f64 	[%rd38+344], %fd32;
	st.global.f64 	[%rd38+352], %fd36;
	st.global.u8 	[%rd38+360], %rs1;
	st.global.u32 	[%rd38+364], %r12;
	ld.global.u64 	%rd39, [objFaces];
	cvta.to.global.u64 	%rd40, %rd39;
	add.s64 	%rd41, %rd40, %rd3;
	st.global.u32 	[%rd41+24], %r18;
	ld.global.u64 	%rd42, [objVertices];
	cvta.to.global.u64 	%rd43, %rd42;
	ld.global.u64 	%rd44, [objFaces];
	cvta.to.global.u64 	%rd45, %rd44;
	add.s64 	%rd46, %rd45, %rd3;
	ld.global.u32 	%r19, [%rd46];
	mul.wide.s32 	%rd47, %r19, 112;
	add.s64 	%rd48, %rd43, %rd47;
	ld.global.f64 	%fd37, [%rd48];
	ld.global.u32 	%r20, [%rd46+12];
	mul.wide.s32 	%rd49, %r20, 112;
	add.s64 	%rd50, %rd43, %rd49;
	ld.global.f64 	%fd38, [%rd50];
	add.f64 	%fd39, %fd37, %fd38;
	mul.f64 	%fd40, %fd39, 0d3FE0000000000000;
	ld.global.f64 	%fd41, [%rd48+8];
	ld.global.f64 	%fd42, [%rd50+8];
	add.f64 	%fd43, %fd41, %fd42;
	mul.f64 	%fd44, %fd43, 0d3FE0000000000000;
	ld.global.f64 	%fd45, [%rd48+16];
	ld.global.f64 	%fd46, [%rd50+16];
	add.f64 	%fd47, %fd45, %fd46;
	mul.f64 	%fd48, %fd47, 0d3FE0000000000000;
	add.s32 	%r21, %r8, 4;
	add.s64 	%rd51, %rd43, %rd11;
	st.global.f64 	[%rd51+448], %fd40;
	st.global.f64 	[%rd51+456], %fd44;
	st.global.f64 	[%rd51+464], %fd48;
	st.global.u8 	[%rd51+472], %rs1;
	st.global.u32 	[%rd51+476], %r12;
	ld.global.u64 	%rd52, [objFaces];
	cvta.to.global.u64 	%rd53, %rd52;
	add.s64 	%rd54, %rd53, %rd3;
	st.global.u32 	[%rd54+28], %r21;
	shl.b32 	%r22, %r1, 2;
	ld.global.u64 	%rd55, [newFaces];
	cvta.to.global.u64 	%rd56, %rd55;
	mul.wide.s32 	%rd57, %r22, 104;
	add.s64 	%rd58, %rd56, %rd57;
	st.global.v2.u32 	[%rd58], {%r11, %r10};
	st.global.v2.u32 	[%rd58+8], {%r21, %r7};
	mov.b64 	%rd59, 0;
	st.global.u64 	[%rd58+64], %rd59;
	st.global.u64 	[%rd58+72], %rd59;
	st.global.u64 	[%rd58+80], %rd59;
	st.global.u8 	[%rd58+88], %rs1;
	st.global.u32 	[%rd58+92], %r12;
	st.global.u32 	[%rd58+100], %r12;
	ld.global.u64 	%rd60, [newFaces];
	cvta.to.global.u64 	%rd61, %rd60;
	add.s64 	%rd62, %rd61, %rd57;
	st.global.v2.u32 	[%rd62+104], {%r15, %r14};
	st.global.v2.u32 	[%rd62+112], {%r11, %r7};
	st.global.u64 	[%rd62+168], %rd59;
	st.global.u64 	[%rd62+176], %rd59;
	st.global.u64 	[%rd62+184], %rd59;
	st.global.u8 	[%rd62+192], %rs1;
	st.global.u32 	[%rd62+196], %r12;
	st.global.u32 	[%rd62+204], %r12;
	ld.global.u64 	%rd63, [newFaces];
	cvta.to.global.u64 	%rd64, %rd63;
	add.s64 	%rd65, %rd64, %rd57;
	st.global.v2.u32 	[%rd65+208], {%r18, %r17};
	st.global.v2.u32 	[%rd65+216], {%r15, %r7};
	st.global.u64 	[%rd65+272], %rd59;
	st.global.u64 	[%rd65+280], %rd59;
	st.global.u64 	[%rd65+288], %rd59;
	st.global.u8 	[%rd65+296], %rs1;
	st.global.u32 	[%rd65+300], %r12;
	st.global.u32 	[%rd65+308], %r12;
	ld.global.u64 	%rd66, [newFaces];
	cvta.to.global.u64 	%rd67, %rd66;
	add.s64 	%rd68, %rd67, %rd57;
	st.global.v2.u32 	[%rd68+312], {%r21, %r20};
	st.global.v2.u32 	[%rd68+320], {%r18, %r7};
	st.global.u64 	[%rd68+376], %rd59;
	st.global.u64 	[%rd68+384], %rd59;
	st.global.u64 	[%rd68+392], %rd59;
	st.global.u8 	[%rd68+400], %rs1;
	st.global.u32 	[%rd68+404], %r12;
	st.global.u32 	[%rd68+412], %r12;
	ld.global.u64 	%rd69, [objVertices];
	cvta.to.global.u64 	%rd70, %rd69;
	ld.global.u64 	%rd71, [objFaces];
	cvta.to.global.u64 	%rd72, %rd71;
	add.s64 	%rd73, %rd72, %rd3;
	ld.global.u32 	%r23, [%rd73+96];
	mul.wide.s32 	%rd74, %r23, 112;
	add.s64 	%rd75, %rd70, %rd74;
	ld.global.u64 	%rd76, [faceMidpoints];
	cvta.to.global.u64 	%rd77, %rd76;
	mul.wide.s32 	%rd78, %r1, 32;
	add.s64 	%rd79, %rd77, %rd78;
	ld.global.v2.u32 	{%r24, %r25}, [%rd79];
	ld.global.v2.u32 	{%r26, %r27}, [%rd79+8];
	ld.global.v2.u32 	{%r28, %r29}, [%rd79+16];
	.pragma "used_bytes_mask 241";
	ld.global.v2.u32 	{%r30, %r31}, [%rd79+24];
	st.global.v2.u32 	[%rd75], {%r24, %r25};
	st.global.v2.u32 	[%rd75+8], {%r26, %r27};
	st.global.v2.u32 	[%rd75+16], {%r28, %r29};
	st.global.v2.u32 	[%rd75+24], {%r30, %r31};
$L__BB0_2:
	ret;

}
	// .globl	_Z33replaceNewVerticesWithOldVerticesv
.visible .entry _Z33replaceNewVerticesWithOldVerticesv()
{
	.reg .b64 	%rd<2>;

	ld.global.u64 	%rd1, [objVertices];
	st.global.u64 	[newVertices], %rd1;
	ret;

}
	// .globl	_Z21averageCornerVerticesi
.visible .entry _Z21averageCornerVerticesi(
	.param .u32 _Z21averageCornerVerticesi_param_0
)
{
	.local .align 16 .b8 	__local_depot2[16];
	.reg .b64 	%SP;
	.reg .b64 	%SPL;
	.reg .pred 	%p<23>;
	.reg .b16 	%rs<6>;
	.reg .b32 	%r<183>;
	.reg .b64 	%rd<301>;
	.reg .b64 	%fd<141>;

	mov.u64 	%SPL, __local_depot2;
	ld.param.u32 	%r58, [_Z21averageCornerVerticesi_param_0];
	add.u64 	%rd1, %SPL, 0;
	mov.u32 	%r59, %ctaid.x;
	mov.u32 	%r60, %ntid.x;
	mov.u32 	%r61, %tid.x;
	mad.lo.s32 	%r1, %r59, %r60, %r61;
	setp.gt.s32 	%p1, %r1, %r58;
	@%p1 bra 	$L__BB2_35;
	setp.gt.s32 	%p2, %r58, 0;
	@%p2 bra 	$L__BB2_2;
	bra.uni 	$L__BB2_34;
$L__BB2_2:
	ld.global.u64 	%rd77, [objFaces];
	cvta.to.global.u64 	%rd15, %rd77;
	mul.wide.s32 	%rd78, %r1, 104;
	add.s64 	%rd79, %rd15, %rd78;
	ld.global.u32 	%r57, [%rd79];
	ld.global.u64 	%rd80, [objVertices];
	cvta.to.global.u64 	%rd16, %rd80;
	mul.wide.s32 	%rd81, %r57, 112;
	add.s64 	%rd82, %rd16, %rd81;
	add.s64 	%rd17, %rd82, 16;
	mov.f64 	%fd113, 0d0000000000000000;
	mov.b32 	%r157, 0;
	mov.u32 	%r156, %r157;
	mov.f64 	%fd112, %fd113;
	mov.f64 	%fd111, %fd113;
$L__BB2_3:
	mov.b32 	%r158, 0;
$L__BB2_4:
	mul.wide.s32 	%rd83, %r157, 104;
	add.s64 	%rd2, %rd15, %rd83;
	mul.wide.s32 	%rd84, %r158, 4;
	add.s64 	%rd85, %rd2, %rd84;
	ld.global.u32 	%r73, [%rd85];
	setp.ne.s32 	%p3, %r57, %r73;
	@%p3 bra 	$L__BB2_6;
	mul.wide.s32 	%rd86, %r156, 4;
	add.s64 	%rd87, %rd1, %rd86;
	st.local.u32 	[%rd87], %r157;
	ld.global.f64 	%fd50, [%rd17+-16];
	add.s32 	%r74, %r158, 1;
	shr.s32 	%r75, %r74, 31;
	shr.u32 	%r76, %r75, 30;
	add.s32 	%r77, %r74, %r76;
	and.b32  	%r78, %r77, -4;
	sub.s32 	%r79, %r74, %r78;
	mul.wide.s32 	%rd88, %r79, 4;
	add.s64 	%rd89, %rd2, %rd88;
	ld.global.u32 	%r80, [%rd89];
	mul.wide.s32 	%rd90, %r80, 112;
	add.s64 	%rd91, %rd16, %rd90;
	ld.global.f64 	%fd51, [%rd91];
	add.f64 	%fd52, %fd50, %fd51;
	fma.rn.f64 	%fd113, %fd52, 0d3FE0000000000000, %fd113;
	ld.global.f64 	%fd53, [%rd17+-8];
	ld.global.f64 	%fd54, [%rd91+8];
	add.f64 	%fd55, %fd53, %fd54;
	fma.rn.f64 	%fd112, %fd55, 0d3FE0000000000000, %fd112;
	ld.global.f64 	%fd56, [%rd17];
	ld.global.f64 	%fd57, [%rd91+16];
	add.f64 	%fd58, %fd56, %fd57;
	fma.rn.f64 	%fd111, %fd58, 0d3FE0000000000000, %fd111;
	add.s32 	%r7, %r156, 1;
	setp.gt.s32 	%p4, %r156, 2;
	selp.b32 	%r157, %r58, %r157, %p4;
	selp.b32 	%r158, 4, %r158, %p4;
	mov.u32 	%r156, %r7;
$L__BB2_6:
	add.s32 	%r13, %r158, 1;
	setp.lt.s32 	%p5, %r158, 3;
	mov.u32 	%r158, %r13;
	@%p5 bra 	$L__BB2_4;
	add.s32 	%r157, %r157, 1;
	setp.lt.s32 	%p6, %r157, %r58;
	@%p6 bra 	$L__BB2_3;
	cvt.rn.f64.s32 	%fd59, %r156;
	div.rn.f64 	%fd60, %fd113, %fd59;
	div.rn.f64 	%fd61, %fd112, %fd59;
	div.rn.f64 	%fd62, %fd111, %fd59;
	ld.global.u64 	%rd92, [newVertices];
	cvta.to.global.u64 	%rd93, %rd92;
	add.s64 	%rd95, %rd93, %rd81;
	st.global.f64 	[%rd95], %fd60;
	st.global.f64 	[%rd95+8], %fd61;
	st.global.f64 	[%rd95+16], %fd62;
	mov.b16 	%rs2, 0;
	st.global.u8 	[%rd95+24], %rs2;
	mov.b32 	%r81, 0;
	st.global.u32 	[%rd95+28], %r81;
	ld.local.v4.u32 	{%r82, %r83, %r84, %r85}, [%rd1];
	ld.global.u64 	%rd96, [newVertices];
	cvta.to.global.u64 	%rd97, %rd96;
	ld.global.u64 	%rd98, [objFaces];
	cvta.to.global.u64 	%rd99, %rd98;
	add.s64 	%rd101, %rd99, %rd78;
	ld.global.u32 	%r86, [%rd101];
	mul.wide.s32 	%rd102, %r86, 112;
	add.s64 	%rd103, %rd97, %rd102;
	st.global.u32 	[%rd103+84], %r82;
	ld.global.u64 	%rd104, [newVertices];
	cvta.to.global.u64 	%rd105, %rd104;
	ld.global.u64 	%rd106, [objFaces];
	cvta.to.global.u64 	%rd107, %rd106;
	add.s64 	%rd108, %rd107, %rd78;
	ld.global.u32 	%r87, [%rd108];
	mul.wide.s32 	%rd109, %r87, 112;
	add.s64 	%rd110, %rd105, %rd109;
	st.global.u32 	[%rd110+88], %r83;
	ld.global.u64 	%rd111, [newVertices];
	cvta.to.global.u64 	%rd112, %rd111;
	ld.global.u64 	%rd113, [objFaces];
	cvta.to.global.u64 	%rd114, %rd113;
	add.s64 	%rd115, %rd114, %rd78;
	ld.global.u32 	%r88, [%rd115];
	mul.wide.s32 	%rd116, %r88, 112;
	add.s64 	%rd117, %rd112, %rd116;
	st.global.u32 	[%rd117+92], %r84;
	ld.global.u64 	%rd118, [newVertices];
	cvta.to.global.u64 	%rd119, %rd118;
	ld.global.u64 	%rd120, [objFaces];
	cvta.to.global.u64 	%rd121, %rd120;
	add.s64 	%rd122, %rd121, %rd78;
	ld.global.u32 	%r89, [%rd122];
	mul.wide.s32 	%rd123, %r89, 112;
	add.s64 	%rd124, %rd119, %rd123;
	st.global.u32 	[%rd124+96], %r85;
	setp.lt.s32 	%p7, %r156, 3;
	@%p7 bra 	$L__BB2_9;
	bra.uni 	$L__BB2_10;
$L__BB2_9:
	ld.global.u64 	%rd125, [newVertices];
	cvta.to.global.u64 	%rd126, %rd125;
	ld.global.u64 	%rd127, [objFaces];
	cvta.to.global.u64 	%rd128, %rd127;
	add.s64 	%rd130, %rd128, %rd78;
	ld.global.u32 	%r90, [%rd130];
	mul.wide.s32 	%rd131, %r90, 112;
	add.s64 	%rd132, %rd126, %rd131;
	st.global.u32 	[%rd132+100], %r156;
$L__BB2_10:
	ld.global.u64 	%rd133, [objFaces];
	cvta.to.global.u64 	%rd3, %rd133;
	add.s64 	%rd135, %rd3, %rd78;
	ld.global.u32 	%r15, [%rd135+4];
	ld.global.u64 	%rd136, [objVertices];
	cvta.to.global.u64 	%rd4, %rd136;
	mul.wide.s32 	%rd137, %r15, 112;
	add.s64 	%rd138, %rd4, %rd137;
	add.s64 	%rd5, %rd138, 16;
	mov.f64 	%fd122, 0d0000000000000000;
	mov.b32 	%r165, 0;
	mov.u32 	%r164, %r165;
	mov.f64 	%fd121, %fd122;
	mov.f64 	%fd120, %fd122;
$L__BB2_11:
	mov.b32 	%r166, 0;
$L__BB2_12:
	mul.wide.s32 	%rd139, %r165, 104;
	add.s64 	%rd6, %rd3, %rd139;
	mul.wide.s32 	%rd140, %r166, 4;
	add.s64 	%rd141, %rd6, %rd140;
	ld.global.u32 	%r93, [%rd141];
	setp.ne.s32 	%p8, %r15, %r93;
	@%p8 bra 	$L__BB2_14;
	mul.wide.s32 	%rd142, %r164, 4;
	add.s64 	%rd143, %rd1, %rd142;
	st.local.u32 	[%rd143], %r165;
	ld.global.f64 	%fd64, [%rd5+-16];
	add.s32 	%r94, %r166, 1;
	shr.s32 	%r95, %r94, 31;
	shr.u32 	%r96, %r95, 30;
	add.s32 	%r97, %r94, %r96;
	and.b32  	%r98, %r97, -4;
	sub.s32 	%r99, %r94, %r98;
	mul.wide.s32 	%rd144, %r99, 4;
	add.s64 	%rd145, %rd6, %rd144;
	ld.global.u32 	%r100, [%rd145];
	mul.wide.s32 	%rd146, %r100, 112;
	add.s64 	%rd147, %rd4, %rd146;
	ld.global.f64 	%fd65, [%rd147];
	add.f64 	%fd66, %fd64, %fd65;
	fma.rn.f64 	%fd122, %fd66, 0d3FE0000000000000, %fd122;
	ld.global.f64 	%fd67, [%rd5+-8];
	ld.global.f64 	%fd68, [%rd147+8];
	add.f64 	%fd69, %fd67, %fd68;
	fma.rn.f64 	%fd121, %fd69, 0d3FE0000000000000, %fd121;
	ld.global.f64 	%fd70, [%rd5];
	ld.global.f64 	%fd71, [%rd147+16];
	add.f64 	%fd72, %fd70, %fd71;
	fma.rn.f64 	%fd120, %fd72, 0d3FE0000000000000, %fd120;
	add.s32 	%r21, %r164, 1;
	setp.gt.s32 	%p9, %r164, 2;
	selp.b32 	%r165, %r58, %r165, %p9;
	selp.b32 	%r166, 4, %r166, %p9;
	mov.u32 	%r164, %r21;
$L__BB2_14:
	add.s32 	%r27, %r166, 1;
	setp.lt.s32 	%p10, %r166, 3;
	mov.u32 	%r166, %r27;
	@%p10 bra 	$L__BB2_12;
	add.s32 	%r165, %r165, 1;
	setp.lt.s32 	%p11, %r165, %r58;
	@%p11 bra 	$L__BB2_11;
	cvt.rn.f64.s32 	%fd73, %r164;
	div.rn.f64 	%fd74, %fd122, %fd73;
	div.rn.f64 	%fd75, %fd121, %fd73;
	div.rn.f64 	%fd76, %fd120, %fd73;
	ld.global.u64 	%rd148, [newVertices];
	cvta.to.global.u64 	%rd149, %rd148;
	add.s64 	%rd151, %rd149, %rd137;
	st.global.f64 	[%rd151], %fd74;
	st.global.f64 	[%rd151+8], %fd75;
	st.global.f64 	[%rd151+16], %fd76;
	mov.b16 	%rs3, 0;
	st.global.u8 	[%rd151+24], %rs3;
	mov.b32 	%r101, 0;
	st.global.u32 	[%rd151+28], %r101;
	ld.local.v4.u32 	{%r102, %r103, %r104, %r105}, [%rd1];
	ld.global.u64 	%rd152, [newVertices];
	cvta.to.global.u64 	%rd153, %rd152;
	ld.global.u64 	%rd154, [objFaces];
	cvta.to.global.u64 	%rd155, %rd154;
	mul.wide.s32 	%rd156, %r1, 104;
	add.s64 	%rd157, %rd155, %rd156;
	ld.global.u32 	%r106, [%rd157+4];
	mul.wide.s32 	%rd158, %r106, 112;
	add.s64 	%rd159, %rd153, %rd158;
	st.global.u32 	[%rd159+84], %r102;
	ld.global.u64 	%rd160, [newVertices];
	cvta.to.global.u64 	%rd161, %rd160;
	ld.global.u64 	%rd162, [objFaces];
	cvta.to.global.u64 	%rd163, %rd162;
	add.s64 	%rd164, %rd163, %rd156;
	ld.global.u32 	%r107, [%rd164+4];
	mul.wide.s32 	%rd165, %r107, 112;
	add.s64 	%rd166, %rd161, %rd165;
	st.global.u32 	[%rd166+88], %r103;
	ld.global.u64 	%rd167, [newVertices];
	cvta.to.global.u64 	%rd168, %rd167;
	ld.global.u64 	%rd169, [objFaces];
	cvta.to.global.u64 	%rd170, %rd169;
	add.s64 	%rd171, %rd170, %rd156;
	ld.global.u32 	%r108, [%rd171+4];
	mul.wide.s32 	%rd172, %r108, 112;
	add.s64 	%rd173, %rd168, %rd172;
	st.global.u32 	[%rd173+92], %r104;
	ld.global.u64 	%rd174, [newVertices];
	cvta.to.global.u64 	%rd175, %rd174;
	ld.global.u64 	%rd176, [objFaces];
	cvta.to.global.u64 	%rd177, %rd176;
	add.s64 	%rd178, %rd177, %rd156;
	ld.global.u32 	%r109, [%rd178+4];
	mul.wide.s32 	%rd179, %r109, 112;
	add.s64 	%rd180, %rd175, %rd179;
	st.global.u32 	[%rd180+96], %r105;
	setp.gt.s32 	%p12, %r164, 2;
	@%p12 bra 	$L__BB2_18;
	ld.global.u64 	%rd181, [newVertices];
	cvta.to.global.u64 	%rd182, %rd181;
	ld.global.u64 	%rd183, [objFaces];
	cvta.to.global.u64 	%rd184, %rd183;
	add.s64 	%rd186, %rd184, %rd156;
	ld.global.u32 	%r110, [%rd186+4];
	mul.wide.s32 	%rd187, %r110, 112;
	add.s64 	%rd188, %rd182, %rd187;
	st.global.u32 	[%rd188+100], %r164;
$L__BB2_18:
	ld.global.u64 	%rd189, [objFaces];
	cvta.to.global.u64 	%rd7, %rd189;
	add.s64 	%rd191, %rd7, %rd156;
	ld.global.u32 	%r29, [%rd191+8];
	ld.global.u64 	%rd192, [objVertices];
	cvta.to.global.u64 	%rd8, %rd192;
	mul.wide.s32 	%rd193, %r29, 112;
	add.s64 	%rd194, %rd8, %rd193;
	add.s64 	%rd9, %rd194, 16;
	mov.f64 	%fd131, 0d0000000000000000;
	mov.b32 	%r173, 0;
	mov.u32 	%r172, %r173;
	mov.f64 	%fd130, %fd131;
	mov.f64 	%fd129, %fd131;
$L__BB2_19:
	mov.b32 	%r174, 0;
$L__BB2_20:
	mul.wide.s32 	%rd195, %r173, 104;
	add.s64 	%rd10, %rd7, %rd195;
	mul.wide.s32 	%rd196, %r174, 4;
	add.s64 	%rd197, %rd10, %rd196;
	ld.global.u32 	%r113, [%rd197];
	setp.ne.s32 	%p13, %r29, %r113;
	@%p13 bra 	$L__BB2_22;
	mul.wide.s32 	%rd198, %r172, 4;
	add.s64 	%rd199, %rd1, %rd198;
	st.local.u32 	[%rd199], %r173;
	ld.global.f64 	%fd78, [%rd9+-16];
	add.s32 	%r114, %r174, 1;
	shr.s32 	%r115, %r114, 31;
	shr.u32 	%r116, %r115, 30;
	add.s32 	%r117, %r114, %r116;
	and.b32  	%r118, %r117, -4;
	sub.s32 	%r119, %r114, %r118;
	mul.wide.s32 	%rd200, %r119, 4;
	add.s64 	%rd201, %rd10, %rd200;
	ld.global.u32 	%r120, [%rd201];
	mul.wide.s32 	%rd202, %r120, 112;
	add.s64 	%rd203, %rd8, %rd202;
	ld.global.f64 	%fd79, [%rd203];
	add.f64 	%fd80, %fd78, %fd79;
	fma.rn.f64 	%fd131, %fd80, 0d3FE0000000000000, %fd131;
	ld.global.f64 	%fd81, [%rd9+-8];
	ld.global.f64 	%fd82, [%rd203+8];
	add.f64 	%fd83, %fd81, %fd82;
	fma.rn.f64 	%fd130, %fd83, 0d3FE0000000000000, %fd130;
	ld.global.f64 	%fd84, [%rd9];
	ld.global.f64 	%fd85, [%rd203+16];
	add.f64 	%fd86, %fd84, %fd85;
	fma.rn.f64 	%fd129, %fd86, 0d3FE0000000000000, %fd129;
	add.s32 	%r35, %r172, 1;
	setp.gt.s32 	%p14, %r172, 2;
	selp.b32 	%r173, %r58, %r173, %p14;
	selp.b32 	%r174, 4, %r174, %p14;
	mov.u32 	%r172, %r35;
$L__BB2_22:
	add.s32 	%r41, %r174, 1;
	setp.lt.s32 	%p15, %r174, 3;
	mov.u32 	%r174, %r41;
	@%p15 bra 	$L__BB2_20;
	add.s32 	%r173, %r173, 1;
	setp.lt.s32 	%p16, %r173, %r58;
	@%p16 bra 	$L__BB2_19;
	cvt.rn.f64.s32 	%fd87, %r172;
	div.rn.f64 	%fd88, %fd131, %fd87;
	div.rn.f64 	%fd89, %fd130, %fd87;
	div.rn.f64 	%fd90, %fd129, %fd87;
	ld.global.u64 	%rd204, [newVertices];
	cvta.to.global.u64 	%rd205, %rd204;
	add.s64 	%rd207, %rd205, %rd193;
	st.global.f64 	[%rd207], %fd88;
	st.global.f64 	[%rd207+8], %fd89;
	st.global.f64 	[%rd207+16], %fd90;
	mov.b16 	%rs4, 0;
	st.global.u8 	[%rd207+24], %rs4;
	mov.b32 	%r121, 0;
	st.global.u32 	[%rd207+28], %r121;
	ld.local.v4.u32 	{%r122, %r123, %r124, %r125}, [%rd1];
	ld.global.u64 	%rd208, [newVertices];
	cvta.to.global.u64 	%rd209, %rd208;
	ld.global.u64 	%rd210, [objFaces];
	cvta.to.global.u64 	%rd211, %rd210;
	add.s64 	%rd213, %rd211, %rd156;
	ld.global.u32 	%r126, [%rd213+8];
	mul.wide.s32 	%rd214, %r126, 112;
	add.s64 	%rd215, %rd209, %rd214;
	st.global.u32 	[%rd215+84], %r122;
	ld.global.u64 	%rd216, [newVertices];
	cvta.to.global.u64 	%rd217, %rd216;
	ld.global.u64 	%rd218, [objFaces];
	cvta.to.global.u64 	%rd219, %rd218;
	add.s64 	%rd220, %rd219, %rd156;
	ld.global.u32 	%r127, [%rd220+8];
	mul.wide.s32 	%rd221, %r127, 112;
	add.s64 	%rd222, %rd217, %rd221;
	st.global.u32 	[%rd222+88], %r123;
	ld.global.u64 	%rd223, [newVertices];
	cvta.to.global.u64 	%rd224, %rd223;
	ld.global.u64 	%rd225, [objFaces];
	cvta.to.global.u64 	%rd226, %rd225;
	add.s64 	%rd227, %rd226, %rd156;
	ld.global.u32 	%r128, [%rd227+8];
	mul.wide.s32 	%rd228, %r128, 112;
	add.s64 	%rd229, %rd224, %rd228;
	st.global.u32 	[%rd229+92], %r124;
	ld.global.u64 	%rd230, [newVertices];
	cvta.to.global.u64 	%rd231, %rd230;
	ld.global.u64 	%rd232, [objFaces];
	cvta.to.global.u64 	%rd233, %rd232;
	add.s64 	%rd234, %rd233, %rd156;
	ld.global.u32 	%r129, [%rd234+8];
	mul.wide.s32 	%rd235, %r129, 112;
	add.s64 	%rd236, %rd231, %rd235;
	st.global.u32 	[%rd236+96], %r125;
	setp.gt.s32 	%p17, %r172, 2;
	@%p17 bra 	$L__BB2_26;
	ld.global.u64 	%rd237, [newVertices];
	cvta.to.global.u64 	%rd238, %rd237;
	ld.global.u64 	%rd239, [objFaces];
	cvta.to.global.u64 	%rd240, %rd239;
	add.s64 	%rd242, %rd240, %rd156;
	ld.global.u32 	%r130, [%rd242+8];
	mul.wide.s32 	%rd243, %r130, 112;
	add.s64 	%rd244, %rd238, %rd243;
	st.global.u32 	[%rd244+100], %r172;
$L__BB2_26:
	ld.global.u64 	%rd245, [objFaces];
	cvta.to.global.u64 	%rd11, %rd245;
	add.s64 	%rd247, %rd11, %rd156;
	ld.global.u32 	%r43, [%rd247+12];
	ld.global.u64 	%rd248, [objVertices];
	cvta.to.global.u64 	%rd12, %rd248;
	mul.wide.s32 	%rd249, %r43, 112;
	add.s64 	%rd250, %rd12, %rd249;
	add.s64 	%rd13, %rd250, 16;
	mov.f64 	%fd140, 0d0000000000000000;
	mov.b32 	%r181, 0;
	mov.u32 	%r180, %r181;
	mov.f64 	%fd139, %fd140;
	mov.f64 	%fd138, %fd140;
$L__BB2_27:
	mov.b32 	%r182, 0;
$L__BB2_28:
	mul.wide.s32 	%rd251, %r181, 104;
	add.s64 	%rd14, %rd11, %rd251;
	mul.wide.s32 	%rd252, %r182, 4;
	add.s64 	%rd253, %rd14, %rd252;
	ld.global.u32 	%r133, [%rd253];
	setp.ne.s32 	%p18, %r43, %r133;
	@%p18 bra 	$L__BB2_30;
	mul.wide.s32 	%rd254, %r180, 4;
	add.s64 	%rd255, %rd1, %rd254;
	st.local.u32 	[%rd255], %r181;
	ld.global.f64 	%fd92, [%rd13+-16];
	add.s32 	%r134, %r182, 1;
	shr.s32 	%r135, %r134, 31;
	shr.u32 	%r136, %r135, 30;
	add.s32 	%r137, %r134, %r136;
	and.b32  	%r138, %r137, -4;
	sub.s32 	%r139, %r134, %r138;
	mul.wide.s32 	%rd256, %r139, 4;
	add.s64 	%rd257, %rd14, %rd256;
	ld.global.u32 	%r140, [%rd257];
	mul.wide.s32 	%rd258, %r140, 112;
	add.s64 	%rd259, %rd12, %rd258;
	ld.global.f64 	%fd93, [%rd259];
	add.f64 	%fd94, %fd92, %fd93;
	fma.rn.f64 	%fd140, %fd94, 0d3FE0000000000000, %fd140;
	ld.global.f64 	%fd95, [%rd13+-8];
	ld.global.f64 	%fd96, [%rd259+8];
	add.f64 	%fd97, %fd95, %fd96;
	fma.rn.f64 	%fd139, %fd97, 0d3FE0000000000000, %fd139;
	ld.global.f64 	%fd98, [%rd13];
	ld.global.f64 	%fd99, [%rd259+16];
	add.f64 	%fd100, %fd98, %fd99;
	fma.rn.f64 	%fd138, %fd100, 0d3FE0000000000000, %fd138;
	add.s32 	%r49, %r180, 1;
	setp.gt.s32 	%p19, %r180, 2;
	selp.b32 	%r181, %r58, %r181, %p19;
	selp.b32 	%r182, 4, %r182, %p19;
	mov.u32 	%r180, %r49;
$L__BB2_30:
	add.s32 	%r55, %r182, 1;
	setp.lt.s32 	%p20, %r182, 3;
	mov.u32 	%r182, %r55;
	@%p20 bra 	$L__BB2_28;
	add.s32 	%r181, %r181, 1;
	setp.lt.s32 	%p21, %r181, %r58;
	@%p21 bra 	$L__BB2_27;
	cvt.rn.f64.s32 	%fd101, %r180;
	div.rn.f64 	%fd102, %fd140, %fd101;
	div.rn.f64 	%fd103, %fd139, %fd101;
	div.rn.f64 	%fd104, %fd138, %fd101;
	ld.global.u64 	%rd260, [newVertices];
	cvta.to.global.u64 	%rd261, %rd260;
	add.s64 	%rd263, %rd261, %rd249;
	st.global.f64 	[%rd263], %fd102;
	st.global.f64 	[%rd263+8], %fd103;
	st.global.f64 	[%rd263+16], %fd104;
	mov.b16 	%rs5, 0;
	st.global.u8 	[%rd263+24], %rs5;
	mov.b32 	%r141, 0;
	st.global.u32 	[%rd263+28], %r141;
	ld.local.v4.u32 	{%r142, %r143, %r144, %r145}, [%rd1];
	ld.global.u64 	%rd264, [newVertices];
	cvta.to.global.u64 	%rd265, %rd264;
	ld.global.u64 	%rd266, [objFaces];
	cvta.to.global.u64 	%rd267, %rd266;
	mul.wide.s32 	%rd268, %r1, 104;
	add.s64 	%rd269, %rd267, %rd268;
	ld.global.u32 	%r146, [%rd269+12];
	mul.wide.s32 	%rd270, %r146, 112;
	add.s64 	%rd271, %rd265, %rd270;
	st.global.u32 	[%rd271+84], %r142;
	ld.global.u64 	%rd272, [newVertices];
	cvta.to.global.u64 	%rd273, %rd272;
	ld.global.u64 	%rd274, [objFaces];
	cvta.to.global.u64 	%rd275, %rd274;
	add.s64 	%rd276, %rd275, %rd268;
	ld.global.u32 	%r147, [%rd276+12];
	mul.wide.s32 	%rd277, %r147, 112;
	add.s64 	%rd278, %rd273, %rd277;
	st.global.u32 	[%rd278+88], %r143;
	ld.global.u64 	%rd279, [newVertices];
	cvta.to.global.u64 	%rd280, %rd279;
	ld.global.u64 	%rd281, [objFaces];
	cvta.to.global.u64 	%rd282, %rd281;
	add.s64 	%rd283, %rd282, %rd268;
	ld.global.u32 	%r148, [%rd283+12];
	mul.wide.s32 	%rd284, %r148, 112;
	add.s64 	%rd285, %rd280, %rd284;
	st.global.u32 	[%rd285+92], %r144;
	ld.global.u64 	%rd286, [newVertices];
	cvta.to.global.u64 	%rd287, %rd286;
	ld.global.u64 	%rd288, [objFaces];
	cvta.to.global.u64 	%rd289, %rd288;
	add.s64 	%rd290, %rd289, %rd268;
	ld.global.u32 	%r149, [%rd290+12];
	mul.wide.s32 	%rd291, %r149, 112;
	add.s64 	%rd292, %rd287, %rd291;
	st.global.u32 	[%rd292+96], %r145;
	setp.gt.s32 	%p22, %r180, 2;
	@%p22 bra 	$L__BB2_35;
	ld.global.u64 	%rd293, [newVertices];
	cvta.to.global.u64 	%rd294, %rd293;
	ld.global.u64 	%rd295, [objFaces];
	cvta.to.global.u64 	%rd296, %rd295;
	add.s64 	%rd298, %rd296, %rd268;
	ld.global.u32 	%r150, [%rd298+12];
	mul.wide.s32 	%rd299, %r150, 112;
	add.s64 	%rd300, %rd294, %rd299;
	st.global.u32 	[%rd300+100], %r180;
	bra.uni 	$L__BB2_35;
$L__BB2_34:
	ld.global.u64 	%rd19, [newVertices];
	cvta.to.global.u64 	%rd20, %rd19;
	ld.global.u64 	%rd21, [objFaces];
	cvta.to.global.u64 	%rd22, %rd21;
	mul.wide.s32 	%rd23, %r1, 104;
	add.s64 	%rd24, %rd22, %rd23;
	ld.global.u32 	%r62, [%rd24];
	mul.wide.s32 	%rd25, %r62, 112;
	add.s64 	%rd26, %rd20, %rd25;
	mov.b64 	%rd27, 9221120237041090560;
	st.global.u64 	[%rd26], %rd27;
	st.global.u64 	[%rd26+8], %rd27;
	st.global.u64 	[%rd26+16], %rd27;
	mov.b16 	%rs1, 0;
	st.global.u8 	[%rd26+24], %rs1;
	mov.b32 	%r63, 0;
	st.global.u32 	[%rd26+28], %r63;
	ld.global.u64 	%rd28, [newVertices];
	cvta.to.global.u64 	%rd29, %rd28;
	ld.global.u64 	%rd30, [objFaces];
	cvta.to.global.u64 	%rd31, %rd30;
	add.s64 	%rd32, %rd31, %rd23;
	ld.global.u32 	%r64, [%rd32];
	mul.wide.s32 	%rd33, %r64, 112;
	add.s64 	%rd34, %rd29, %rd33;
	st.global.u32 	[%rd34+100], %r63;
	ld.global.u64 	%rd35, [newVertices];
	cvta.to.global.u64 	%rd36, %rd35;
	ld.global.u64 	%rd37, [objFaces];
	cvta.to.global.u64 	%rd38, %rd37;
	add.s64 	%rd39, %rd38, %rd23;
	ld.global.u32 	%r65, [%rd39+4];
	mul.wide.s32 	%rd40, %r65, 112;
	add.s64 	%rd41, %rd36, %rd40;
	st.global.u64 	[%rd41], %rd27;
	st.global.u64 	[%rd41+8], %rd27;
	st.global.u64 	[%rd41+16], %rd27;
	st.global.u8 	[%rd41+24], %rs1;
	st.global.u32 	[%rd41+28], %r63;
	ld.global.u64 	%rd42, [newVertices];
	cvta.to.global.u64 	%rd43, %rd42;
	ld.global.u64 	%rd44, [objFaces];
	cvta.to.global.u64 	%rd45, %rd44;
	add.s64 	%rd46, %rd45, %rd23;
	ld.global.u32 	%r66, [%rd46+4];
	mul.wide.s32 	%rd47, %r66, 112;
	add.s64 	%rd48, %rd43, %rd47;
	st.global.u32 	[%rd48+100], %r63;
	ld.global.u64 	%rd49, [newVertices];
	cvta.to.global.u64 	%rd50, %rd49;
	ld.global.u64 	%rd51, [objFaces];
	cvta.to.global.u64 	%rd52, %rd51;
	add.s64 	%rd53, %rd52, %rd23;
	ld.global.u32 	%r67, [%rd53+8];
	mul.wide.s32 	%rd54, %r67, 112;
	add.s64 	%rd55, %rd50, %rd54;
	st.global.u64 	[%rd55], %rd27;
	st.global.u64 	[%rd55+8], %rd27;
	st.global.u64 	[%rd55+16], %rd27;
	st.global.u8 	[%rd55+24], %rs1;
	st.global.u32 	[%rd55+28], %r63;
	ld.global.u64 	%rd56, [newVertices];
	cvta.to.global.u64 	%rd57, %rd56;
	ld.global.u64 	%rd58, [objFaces];
	cvta.to.global.u64 	%rd59, %rd58;
	add.s64 	%rd60, %rd59, %rd23;
	ld.global.u32 	%r68, [%rd60+8];
	mul.wide.s32 	%rd61, %r68, 112;
	add.s64 	%rd62, %rd57, %rd61;
	st.global.u32 	[%rd62+100], %r63;
	ld.global.u64 	%rd63, [newVertices];
	cvta.to.global.u64 	%rd64, %rd63;
	ld.global.u64 	%rd65, [objFaces];
	cvta.to.global.u64 	%rd66, %rd65;
	add.s64 	%rd67, %rd66, %rd23;
	ld.global.u32 	%r69, [%rd67+12];
	mul.wide.s32 	%rd68, %r69, 112;
	add.s64 	%rd69, %rd64, %rd68;
	st.global.u64 	[%rd69], %rd27;
	st.global.u64 	[%rd69+8], %rd27;
	st.global.u64 	[%rd69+16], %rd27;
	st.global.u8 	[%rd69+24], %rs1;
	st.global.u32 	[%rd69+28], %r63;
	ld.global.u64 	%rd70, [newVertices];
	cvta.to.global.u64 	%rd71, %rd70;
	ld.global.u64 	%rd72, [objFaces];
	cvta.to.global.u64 	%rd73, %rd72;
	add.s64 	%rd74, %rd73, %rd23;
	ld.global.u32 	%r70, [%rd74+12];
	mul.wide.s32 	%rd75, %r70, 112;
	add.s64 	%rd76, %rd71, %rd75;
	st.global.u32 	[%rd76+100], %r63;
$L__BB2_35:
	ret;

}
	// .globl	_Z15mergeByDistanceii
.visible .entry _Z15mergeByDistanceii(
	.param .u32 _Z15mergeByDistanceii_param_0,
	.param .u32 _Z15mergeByDistanceii_param_1
)
{
	.local .align 8 .b8 	__local_depot3[8];
	.reg .b64 	%SP;
	.reg .b64 	%SPL;
	.reg .pred 	%p<81>;
	.reg .b32 	%r<64>;
	.reg .b64 	%rd<236>;
	.reg .b64 	%fd<33>;

	mov.u64 	%SPL, __local_depot3;
	cvta.local.u64 	%SP, %SPL;
	ld.param.u32 	%r25, [_Z15mergeByDistanceii_param_0];
	ld.param.u32 	%r26, [_Z15mergeByDistanceii_param_1];
	add.u64 	%rd62, %SP, 0;
	add.u64 	%rd1, %SPL, 0;
	mov.u32 	%r28, %ctaid.x;
	mov.u32 	%r29, %ntid.x;
	mov.u32 	%r30, %tid.x;
	mad.lo.s32 	%r1, %r28, %r29, %r30;
	mul.wide.s32 	%rd211, %r1, 104;
	mov.b32 	%r63, 0;
$L__BB3_1:
	ld.global.u64 	%rd215, [newFaces];
	add.s64 	%rd63, %rd215, %rd211;
	ld.u32 	%r3, [%rd63];
	setp.gt.s32 	%p1, %r3, %r26;
	setp.lt.s32 	%p2, %r3, 0;
	or.pred  	%p3, %p1, %p2;
	@%p3 bra 	$L__BB3_54;
	ld.global.u64 	%rd225, [newVertices];
	mul.wide.u32 	%rd64, %r3, 112;
	add.s64 	%rd65, %rd225, %rd64;
	add.s64 	%rd6, %rd65, 84;
	ld.u32 	%r4, [%rd65+84];
	setp.gt.s32 	%p4, %r4, %r25;
	setp.lt.s32 	%p5, %r4, 0;
	or.pred  	%p6, %p4, %p5;
	@%p6 bra 	$L__BB3_15;
	mul.wide.u32 	%rd66, %r4, 104;
	add.s64 	%rd67, %rd215, %rd66;
	ld.u32 	%r5, [%rd67];
	setp.gt.s32 	%p7, %r5, %r26;
	setp.lt.s32 	%p8, %r5, 0;
	or.pred  	%p9, %p7, %p8;
	@%p9 bra 	$L__BB3_6;
	ld.f64 	%fd1, [%rd6+-84];
	mul.wide.u32 	%rd68, %r5, 112;
	add.s64 	%rd69, %rd225, %rd68;
	ld.f64 	%fd2, [%rd69];
	setp.neu.f64 	%p10, %fd1, %fd2;
	@%p10 bra 	$L__BB3_6;
	st.local.u32 	[%rd1], %r1;
	mov.u64 	%rd70, $str;
	cvta.global.u64 	%rd71, %rd70;
	{ // callseq 0, 0
	.param .b64 param0;
	st.param.b64 	[param0], %rd71;
	.param .b64 param1;
	st.param.b64 	[param1], %rd62;
	.param .b32 retval0;
	call.uni (retval0), 
	vprintf, 
	(
	param0, 
	param1
	);
	ld.param.b32 	%r31, [retval0];
	} // callseq 0
	ld.global.u64 	%rd215, [newFaces];
	ld.global.u64 	%rd225, [newVertices];
$L__BB3_6:
	add.s64 	%rd74, %rd215, %rd66;
	ld.u32 	%r6, [%rd74+4];
	setp.gt.s32 	%p11, %r6, %r26;
	setp.lt.s32 	%p12, %r6, 0;
	or.pred  	%p13, %p11, %p12;
	@%p13 bra 	$L__BB3_9;
	add.s64 	%rd76, %rd225, %rd64;
	ld.f64 	%fd3, [%rd76];
	mul.wide.u32 	%rd77, %r6, 112;
	add.s64 	%rd78, %rd225, %rd77;
	ld.f64 	%fd4, [%rd78];
	setp.neu.f64 	%p14, %fd3, %fd4;
	@%p14 bra 	$L__BB3_9;
	st.local.u32 	[%rd1], %r1;
	mov.u64 	%rd79, $str;
	cvta.global.u64 	%rd80, %rd79;
	{ // callseq 1, 0
	.param .b64 param0;
	st.param.b64 	[param0], %rd80;
	.param .b64 param1;
	st.param.b64 	[param1], %rd62;
	.param .b32 retval0;
	call.uni (retval0), 
	vprintf, 
	(
	param0, 
	param1
	);
	ld.param.b32 	%r33, [retval0];
	} // callseq 1
	ld.global.u64 	%rd215, [newFaces];
	ld.global.u64 	%rd225, [newVertices];
$L__BB3_9:
	add.s64 	%rd83, %rd215, %rd66;
	ld.u32 	%r7, [%rd83+8];
	setp.gt.s32 	%p15, %r7, %r26;
	setp.lt.s32 	%p16, %r7, 0;
	or.pred  	%p17, %p15, %p16;
	@%p17 bra 	$L__BB3_12;
	add.s64 	%rd85, %rd225, %rd64;
	ld.f64 	%fd5, [%rd85];
	mul.wide.u32 	%rd86, %r7, 112;
	add.s64 	%rd87, %rd225, %rd86;
	ld.f64 	%fd6, [%rd87];
	setp.neu.f64 	%p18, %fd5, %fd6;
	@%p18 bra 	$L__BB3_12;
	st.local.u32 	[%rd1], %r1;
	mov.u64 	%rd88, $str;
	cvta.global.u64 	%rd89, %rd88;
	{ // callseq 2, 0
	.param .b64 param0;
	st.param.b64 	[param0], %rd89;
	.param .b64 param1;
	st.param.b64 	[param1], %rd62;
	.param .b32 retval0;
	call.uni (retval0), 
	vprintf, 
	(
	param0, 
	param1
	);
	ld.param.b32 	%r35, [retval0];
	} // callseq 2
	ld.global.u64 	%rd215, [newFaces];
	ld.global.u64 	%rd225, [newVertices];
$L__BB3_12:
	add.s64 	%rd92, %rd215, %rd66;
	ld.u32 	%r8, [%rd92+12];
	setp.gt.s32 	%p19, %r8, %r26;
	setp.lt.s32 	%p20, %r8, 0;
	or.pred  	%p21, %p19, %p20;
	@%p21 bra 	$L__BB3_15;
	add.s64 	%rd94, %rd225, %rd64;
	ld.f64 	%fd7, [%rd94];
	mul.wide.u32 	%rd95, %r8, 112;
	add.s64 	%rd96, %rd225, %rd95;
	ld.f64 	%fd8, [%rd96];
	setp.neu.f64 	%p22, %fd7, %fd8;
	@%p22 bra 	$L__BB3_15;
	st.local.u32 	[%rd1], %r1;
	mov.u64 	%rd97, $str;
	cvta.global.u64 	%rd98, %rd97;
	{ // callseq 3, 0
	.param .b64 param0;
	st.param.b64 	[param0], %rd98;
	.param .b64 param1;
	st.param.b64 	[param1], %rd62;
	.param .b32 retval0;
	call.uni (retval0), 
	vprintf, 
	(
	param0, 
	param1
	);
	ld.param.b32 	%r37, [retval0];
	} // callseq 3
	ld.global.u64 	%rd225, [newVertices];
$L__BB3_15:
	add.s64 	%rd101, %rd225, %rd64;
	add.s64 	%rd21, %rd101, 84;
	ld.u32 	%r9, [%rd101+88];
	setp.gt.s32 	%p23, %r9, %r25;
	setp.lt.s32 	%p24, %r9, 0;
	or.pred  	%p25, %p23, %p24;
	@%p25 bra 	$L__BB3_28;
	ld.global.u64 	%rd222, [newFaces];
	mul.wide.u32 	%rd102, %r9, 104;
	add.s64 	%rd103, %rd222, %rd102;
	ld.u32 	%r10, [%rd103];
	setp.gt.s32 	%p26, %r10, %r26;
	setp.lt.s32 	%p27, %r10, 0;
	or.pred  	%p28, %p26, %p27;
	@%p28 bra 	$L__BB3_19;
	ld.f64 	%fd9, [%rd21+-84];
	mul.wide.u32 	%rd104, %r10, 112;
	add.s64 	%rd105, %rd225, %rd104;
	ld.f64 	%fd10, [%rd105];
	setp.neu.f64 	%p29, %fd9, %fd10;
	@%p29 bra 	$L__BB3_19;
	st.local.u32 	[%rd1], %r1;
	mov.u64 	%rd106, $str;
	cvta.global.u64 	%rd107, %rd106;
	{ // callseq 4, 0
	.param .b64 param0;
	st.param.b64 	[param0], %rd107;
	.param .b64 param1;
	st.param.b64 	[param1], %rd62;
	.param .b32 retval0;
	call.uni (retval0), 
	vprintf, 
	(
	param0, 
	param1
	);
	ld.param.b32 	%r39, [retval0];
	} // callseq 4
	ld.global.u64 	%rd222, [newFaces];
	ld.global.u64 	%rd225, [newVertices];
$L__BB3_19:
	add.s64 	%rd110, %rd222, %rd102;
	ld.u32 	%r11, [%rd110+4];
	setp.gt.s32 	%p30, %r11, %r26;
	setp.lt.s32 	%p31, %r11, 0;
	or.pred  	%p32, %p30, %p31;
	@%p32 bra 	$L__BB3_22;
	add.s64 	%rd112, %rd225, %rd64;
	ld.f64 	%fd11, [%rd112];
	mul.wide.u32 	%rd113, %r11, 112;
	add.s64 	%rd114, %rd225, %rd113;
	ld.f64 	%fd12, [%rd114];
	setp.neu.f64 	%p33, %fd11, %fd12;
	@%p33 bra 	$L__BB3_22;
	st.local.u32 	[%rd1], %r1;
	mov.u64 	%rd115, $str;
	cvta.global.u64 	%rd116, %rd115;
	{ // callseq 5, 0
	.param .b64 param0;
	st.param.b64 	[param0], %rd116;
	.param .b64 param1;
	st.param.b64 	[param1], %rd62;
	.param .b32 retval0;
	call.uni (retval0), 
	vprintf, 
	(
	param0, 
	param1
	);
	ld.param.b32 	%r41, [retval0];
	} // callseq 5
	ld.global.u64 	%rd222, [newFaces];
	ld.global.u64 	%rd225, [newVertices];
$L__BB3_22:
	add.s64 	%rd119, %rd222, %rd102;
	ld.u32 	%r12, [%rd119+8];
	setp.gt.s32 	%p34, %r12, %r26;
	setp.lt.s32 	%p35, %r12, 0;
	or.pred  	%p36, %p34, %p35;
	@%p36 bra 	$L__BB3_25;
	add.s64 	%rd121, %rd225, %rd64;
	ld.f64 	%fd13, [%rd121];
	mul.wide.u32 	%rd122, %r12, 112;
	add.s64 	%rd123, %rd225, %rd122;
	ld.f64 	%fd14, [%rd123];
	setp.neu.f64 	%p37, %fd13, %fd14;
	@%p37 bra 	$L__BB3_25;
	st.local.u32 	[%rd1], %r1;
	mov.u64 	%rd124, $str;
	cvta.global.u64 	%rd125, %rd124;
	{ // callseq 6, 0
	.param .b64 param0;
	st.param.b64 	[param0], %rd125;
	.param .b64 param1;
	st.param.b64 	[param1], %rd62;
	.param .b32 retval0;
	call.uni (retval0), 
	vprintf, 
	(
	param0, 
	param1
	);
	ld.param.b32 	%r43, [retval0];
	} // callseq 6
	ld.global.u64 	%rd222, [newFaces];
	ld.global.u64 	%rd225, [newVertices];
$L__BB3_25:
	add.s64 	%rd128, %rd222, %rd102;
	ld.u32 	%r13, [%rd128+12];
	setp.gt.s32 	%p38, %r13, %r26;
	setp.lt.s32 	%p39, %r13, 0;
	or.pred  	%p40, %p38, %p39;
	@%p40 bra 	$L__BB3_28;
	add.s64 	%rd130, %rd225, %rd64;
	ld.f64 	%fd15, [%rd130];
	mul.wide.u32 	%rd131, %r13, 112;
	add.s64 	%rd132, %rd225, %rd131;
	ld.f64 	%fd16, [%rd132];
	setp.neu.f64 	%p41, %fd15, %fd16;
	@%p41 bra 	$L__BB3_28;
	st.local.u32 	[%rd1], %r1;
	mov.u64 	%rd133, $str;
	cvta.global.u64 	%rd134, %rd133;
	{ // callseq 7, 0
	.param .b64 param0;
	st.param.b64 	[param0], %rd134;
	.param .b64 param1;
	st.param.b64 	[param1], %rd62;
	.param .b32 retval0;
	call.uni (retval0), 
	vprintf, 
	(
	param0, 
	param1
	);
	ld.param.b32 	%r45, [retval0];
	} // callseq 7
	ld.global.u64 	%rd225, [newVertices];
$L__BB3_28:
	add.s64 	%rd137, %rd225, %rd64;
	add.s64 	%rd37, %rd137, 84;
	ld.u32 	%r14, [%rd137+92];
	setp.gt.s32 	%p42, %r14, %r25;
	setp.lt.s32 	%p43, %r14, 0;
	or.pred  	%p44, %p42, %p43;
	@%p44 bra 	$L__BB3_41;
	ld.global.u64 	%rd229, [newFaces];
	mul.wide.u32 	%rd138, %r14, 104;
	add.s64 	%rd139, %rd229, %rd138;
	ld.u32 	%r15, [%rd139];
	setp.gt.s32 	%p45, %r15, %r26;
	setp.lt.s32 	%p46, %r15, 0;
	or.pred  	%p47, %p45, %p46;
	@%p47 bra 	$L__BB3_32;
	ld.f64 	%fd17, [%rd37+-84];
	mul.wide.u32 	%rd140, %r15, 112;
	add.s64 	%rd141, %rd225, %rd140;
	ld.f64 	%fd18, [%rd141];
	setp.neu.f64 	%p48, %fd17, %fd18;
	@%p48 bra 	$L__BB3_32;
	st.local.u32 	[%rd1], %r1;
	mov.u64 	%rd142, $str;
	cvta.global.u64 	%rd143, %rd142;
	{ // callseq 8, 0
	.param .b64 param0;
	st.param.b64 	[param0], %rd143;
	.param .b64 param1;
	st.param.b64 	[param1], %rd62;
	.param .b32 retval0;
	call.uni (retval0), 
	vprintf, 
	(
	param0, 
	param1
	);
	ld.param.b32 	%r47, [retval0];
	} // callseq 8
	ld.global.u64 	%rd229, [newFaces];
	ld.global.u64 	%rd225, [newVertices];
$L__BB3_32:
	add.s64 	%rd146, %rd229, %rd138;
	ld.u32 	%r16, [%rd146+4];
	setp.gt.s32 	%p49, %r16, %r26;
	setp.lt.s32 	%p50, %r16, 0;
	or.pred  	%p51, %p49, %p50;
	@%p51 bra 	$L__BB3_35;
	add.s64 	%rd148, %rd225, %rd64;
	ld.f64 	%fd19, [%rd148];
	mul.wide.u32 	%rd149, %r16, 112;
	add.s64 	%rd150, %rd225, %rd149;
	ld.f64 	%fd20, [%rd150];
	setp.neu.f64 	%p52, %fd19, %fd20;
	@%p52 bra 	$L__BB3_35;
	st.local.u32 	[%rd1], %r1;
	mov.u64 	%rd151, $str;
	cvta.global.u64 	%rd152, %rd151;
	{ // callseq 9, 0
	.param .b64 param0;
	st.param.b64 	[param0], %rd152;
	.param .b64 param1;
	st.param.b64 	[param1], %rd62;
	.param .b32 retval0;
	call.uni (retval0), 
	vprintf, 
	(
	param0, 
	param1
	);
	ld.param.b32 	%r49, [retval0];
	} // callseq 9
	ld.global.u64 	%rd229, [newFaces];
	ld.global.u64 	%rd225, [newVertices];
$L__BB3_35:
	add.s64 	%rd155, %rd229, %rd138;
	ld.u32 	%r17, [%rd155+8];
	setp.gt.s32 	%p53, %r17, %r26;
	setp.lt.s32 	%p54, %r17, 0;
	or.pred  	%p55, %p53, %p54;
	@%p55 bra 	$L__BB3_38;
	add.s64 	%rd157, %rd225, %rd64;
	ld.f64 	%fd21, [%rd157];
	mul.wide.u32 	%rd158, %r17, 112;
	add.s64 	%rd159, %rd225, %rd158;
	ld.f64 	%fd22, [%rd159];
	setp.neu.f64 	%p56, %fd21, %fd22;
	@%p56 bra 	$L__BB3_38;
	st.local.u32 	[%rd1], %r1;
	mov.u64 	%rd160, $str;
	cvta.global.u64 	%rd161, %rd160;
	{ // callseq 10, 0
	.param .b64 param0;
	st.param.b64 	[param0], %rd161;
	.param .b64 param1;
	st.param.b64 	[param1], %rd62;
	.param .b32 retval0;
	call.uni (retval0), 
	vprintf, 
	(
	param0, 
	param1
	);
	ld.param.b32 	%r51, [retval0];
	} // callseq 10
	ld.global.u64 	%rd229, [newFaces];
	ld.global.u64 	%rd225, [newVertices];
$L__BB3_38:
	add.s64 	%rd164, %rd229, %rd138;
	ld.u32 	%r18, [%rd164+12];
	setp.gt.s32 	%p57, %r18, %r26;
	setp.lt.s32 	%p58, %r18, 0;
	or.pred  	%p59, %p57, %p58;
	@%p59 bra 	$L__BB3_41;
	add.s64 	%rd166, %rd225, %rd64;
	ld.f64 	%fd23, [%rd166];
	mul.wide.u32 	%rd167, %r18, 112;
	add.s64 	%rd168, %rd225, %rd167;
	ld.f64 	%fd24, [%rd168];
	setp.neu.f64 	%p60, %fd23, %fd24;
	@%p60 bra 	$L__BB3_41;
	st.local.u32 	[%rd1], %r1;
	mov.u64 	%rd169, $str;
	cvta.global.u64 	%rd170, %rd169;
	{ // callseq 11, 0
	.param .b64 param0;
	st.param.b64 	[param0], %rd170;
	.param .b64 param1;
	st.param.b64 	[param1], %rd62;
	.param .b32 retval0;
	call.uni (retval0), 
	vprintf, 
	(
	param0, 
	param1
	);
	ld.param.b32 	%r53, [retval0];
	} // callseq 11
	ld.global.u64 	%rd225, [newVertices];
$L__BB3_41:
	add.s64 	%rd173, %rd225, %rd64;
	add.s64 	%rd53, %rd173, 84;
	ld.u32 	%r19, [%rd173+96];
	setp.gt.s32 	%p61, %r19, %r25;
	setp.lt.s32 	%p62, %r19, 0;
	or.pred  	%p63, %p61, %p62;
	@%p63 bra 	$L__BB3_54;
	ld.global.u64 	%rd234, [newFaces];
	mul.wide.u32 	%rd174, %r19, 104;
	add.s64 	%rd175, %rd234, %rd174;
	ld.u32 	%r20, [%rd175];
	setp.gt.s32 	%p64, %r20, %r26;
	setp.lt.s32 	%p65, %r20, 0;
	or.pred  	%p66, %p64, %p65;
	@%p66 bra 	$L__BB3_45;
	ld.f64 	%fd25, [%rd53+-84];
	mul.wide.u32 	%rd176, %r20, 112;
	add.s64 	%rd177, %rd225, %rd176;
	ld.f64 	%fd26, [%rd177];
	setp.neu.f64 	%p67, %fd25, %fd26;
	@%p67 bra 	$L__BB3_45;
	st.local.u32 	[%rd1], %r1;
	mov.u64 	%rd178, $str;
	cvta.global.u64 	%rd179, %rd178;
	{ // callseq 12, 0
	.param .b64 param0;
	st.param.b64 	[param0], %rd179;
	.param .b64 param1;
	st.param.b64 	[param1], %rd62;
	.param .b32 retval0;
	call.uni (retval0), 
	vprintf, 
	(
	param0, 
	param1
	);
	ld.param.b32 	%r55, [retval0];
	} // callseq 12
	ld.global.u64 	%rd234, [newFaces];
$L__BB3_45:
	add.s64 	%rd182, %rd234, %rd174;
	ld.u32 	%r21, [%rd182+4];
	setp.gt.s32 	%p68, %r21, %r26;
	setp.lt.s32 	%p69, %r21, 0;
	or.pred  	%p70, %p68, %p69;
	@%p70 bra 	$L__BB3_48;
	ld.global.u64 	%rd183, [newVertices];
	add.s64 	%rd185, %rd183, %rd64;
	ld.f64 	%fd27, [%rd185];
	mul.wide.u32 	%rd186, %r21, 112;
	add.s64 	%rd187, %rd183, %rd186;
	ld.f64 	%fd28, [%rd187];
	setp.neu.f64 	%p71, %fd27, %fd28;
	@%p71 bra 	$L__BB3_48;
	st.local.u32 	[%rd1], %r1;
	mov.u64 	%rd188, $str;
	cvta.global.u64 	%rd189, %rd188;
	{ // callseq 13, 0
	.param .b64 param0;
	st.param.b64 	[param0], %rd189;
	.param .b64 param1;
	st.param.b64 	[param1], %rd62;
	.param .b32 retval0;
	call.uni (retval0), 
	vprintf, 
	(
	param0, 
	param1
	);
	ld.param.b32 	%r57, [retval0];
	} // callseq 13
	ld.global.u64 	%rd234, [newFaces];
$L__BB3_48:
	add.s64 	%rd192, %rd234, %rd174;
	ld.u32 	%r22, [%rd192+8];
	setp.gt.s32 	%p72, %r22, %r26;
	setp.lt.s32 	%p73, %r22, 0;
	or.pred  	%p74, %p72, %p73;
	@%p74 bra 	$L__BB3_51;
	ld.global.u64 	%rd193, [newVertices];
	add.s64 	%rd195, %rd193, %rd64;
	ld.f64 	%fd29, [%rd195];
	mul.wide.u32 	%rd196, %r22, 112;
	add.s64 	%rd197, %rd193, %rd196;
	ld.f64 	%fd30, [%rd197];
	setp.neu.f64 	%p75, %fd29, %fd30;
	@%p75 bra 	$L__BB3_51;
	st.local.u32 	[%rd1], %r1;
	mov.u64 	%rd198, $str;
	cvta.global.u64 	%rd199, %rd198;
	{ // callseq 14, 0
	.param .b64 param0;
	st.param.b64 	[param0], %rd199;
	.param .b64 param1;
	st.param.b64 	[param1], %rd62;
	.param .b32 retval0;
	call.uni (retval0), 
	vprintf, 
	(
	param0, 
	param1
	);
	ld.param.b32 	%r59, [retval0];
	} // callseq 14
	ld.global.u64 	%rd234, [newFaces];
$L__BB3_51:
	add.s64 	%rd202, %rd234, %rd174;
	ld.u32 	%r23, [%rd202+12];
	setp.gt.s32 	%p76, %r23, %r26;
	setp.lt.s32 	%p77, %r23, 0;
	or.pred  	%p78, %p76, %p77;
	@%p78 bra 	$L__BB3_54;
	ld.global.u64 	%rd203, [newVertices];
	add.s64 	%rd205, %rd203, %rd64;
	ld.f64 	%fd31, [%rd205];
	mul.wide.u32 	%rd206, %r23, 112;
	add.s64 	%rd207, %rd203, %rd206;
	ld.f64 	%fd32, [%rd207];
	setp.neu.f64 	%p79, %fd31, %fd32;
	@%p79 bra 	$L__BB3_54;
	st.local.u32 	[%rd1], %r1;
	mov.u64 	%rd208, $str;
	cvta.global.u64 	%rd209, %rd208;
	{ // callseq 15, 0
	.param .b64 param0;
	st.param.b64 	[param0], %rd209;
	.param .b64 param1;
	st.param.b64 	[param1], %rd62;
	.param .b32 retval0;
	call.uni (retval0), 
	vprintf, 
	(
	param0, 
	param1
	);
	ld.param.b32 	%r61, [retval0];
	} // callseq 15
$L__BB3_54:
	add.s32 	%r63, %r63, 1;
	add.s64 	%rd211, %rd211, 4;
	setp.ne.s32 	%p80, %r63, 4;
	@%p80 bra 	$L__BB3_1;
	ret;

}


// ===== COMPILED SASS (sm_100) =====

	.target	sm_100

	.elftype	@"ET_EXEC"


//--------------------- .note.nv.tkinfo           --------------------------
	.section	.note.nv.tkinfo,"",@"SHT_NOTE"
	.sectionflags	@"SHF_NOTE_NV_TKINFO"
	.tkinfo
        /*0018*/ 	.word	0x00000002
        /*0030*/ 	.string	""
        /*0030*/ 	.string	"ptxas"
        /*0030*/ 	.string	"Cuda compilation tools, release 13.0, V13.0.88"
        /*0030*/ 	.string	"Build cuda_13.0.r13.0/compiler.36424714_0"
        /*0030*/ 	.string	"-arch sm_100 -m 64 "



//--------------------- .note.nv.cuinfo           --------------------------
	.section	.note.nv.cuinfo,"",@"SHT_NOTE"
	.sectionflags	@"SHF_NOTE_NV_CUINFO"
        /*0018*/ 	.short	0x0002
        /*001a*/ 	.short	0x0064
        /*001c*/ 	.short	0x0082
	.zero		2


//--------------------- .nv.info                  --------------------------
	.section	.nv.info,"",@"SHT_CUDA_INFO"
	.align	4


	//----- nvinfo : EIATTR_REGCOUNT
	.align		4
        /*0000*/ 	.byte	0x04, 0x2f
        /*0002*/ 	.short	(.L_7 - .L_6)
	.align		4
.L_6:
        /*0004*/ 	.word	index@(_Z30catmullClarkFacePointsAndEdgesiii)
        /*0008*/ 	.word	0x00000020


	//----- nvinfo : EIATTR_FRAME_SIZE
	.align		4
.L_7:
        /*000c*/ 	.byte	0x04, 0x11
        /*000e*/ 	.short	(.L_9 - .L_8)
	.align		4
.L_8:
        /*0010*/ 	.word	index@(_Z30catmullClarkFacePointsAndEdgesiii)
        /*0014*/ 	.word	0x00000000


	//----- nvinfo : EIATTR_REGCOUNT
	.align		4
.L_9:
        /*0018*/ 	.byte	0x04, 0x2f
        /*001a*/ 	.short	(.L_11 - .L_10)
	.align		4
.L_10:
        /*001c*/ 	.word	index@(_Z33replaceNewVerticesWithOldVerticesv)
        /*0020*/ 	.word	0x00000008


	//----- nvinfo : EIATTR_FRAME_SIZE
	.align		4
.L_11:
        /*0024*/ 	.byte	0x04, 0x11
        /*0026*/ 	.short	(.L_13 - .L_12)
	.align		4
.L_12:
        /*0028*/ 	.word	index@(_Z33replaceNewVerticesWithOldVerticesv)
        /*002c*/ 	.word	0x00000000


	//----- nvinfo : EIATTR_REGCOUNT
	.align		4
.L_13:
        /*0030*/ 	.byte	0x04, 0x2f
        /*0032*/ 	.short	(.L_15 - .L_14)
	.align		4
.L_14:
        /*0034*/ 	.word	index@(_Z21averageCornerVerticesi)
        /*0038*/ 	.word	0x00000028


	//----- nvinfo : EIATTR_FRAME_SIZE
	.align		4
.L_15:
        /*003c*/ 	.byte	0x04, 0x11
        /*003e*/ 	.short	(.L_17 - .L_16)
	.align		4
.L_16:
        /*0040*/ 	.word	index@($__internal_0_$__cuda_sm20_div_rn_f64_full)
        /*0044*/ 	.word	0x00000000


	//----- nvinfo : EIATTR_FRAME_SIZE
	.align		4
.L_17:
        /*0048*/ 	.byte	0x04, 0x11
        /*004a*/ 	.short	(.L_19 - .L_18)
	.align		4
.L_18:
        /*004c*/ 	.word	index@(_Z21averageCornerVerticesi)
        /*0050*/ 	.word	0x00000000


	//----- nvinfo : EIATTR_REGCOUNT
	.align		4
.L_19:
        /*0054*/ 	.byte	0x04, 0x2f
        /*0056*/ 	.short	(.L_21 - .L_20)
	.align		4
.L_20:
        /*0058*/ 	.word	index@(_Z15mergeByDistanceii)
        /*005c*/ 	.word	0x0000001d


	//----- nvinfo : EIATTR_FRAME_SIZE
	.align		4
.L_21:
        /*0060*/ 	.byte	0x04, 0x11
        /*0062*/ 	.short	(.L_23 - .L_22)
	.align		4
.L_22:
        /*0064*/ 	.word	index@(_Z15mergeByDistanceii)
        /*0068*/ 	.word	0x00000008


	//----- nvinfo : EIATTR_MIN_STACK_SIZE
	.align		4
.L_23:
        /*006c*/ 	.byte	0x04, 0x12
        /*006e*/ 	.short	(.L_25 - .L_24)
	.align		4
.L_24:
        /*0070*/ 	.word	index@(_Z15mergeByDistanceii)
        /*0074*/ 	.word	0x00000008


	//----- nvinfo : EIATTR_MIN_STACK_SIZE
	.align		4
.L_25:
        /*0078*/ 	.byte	0x04, 0x12
        /*007a*/ 	.short	(.L_27 - .L_26)
	.align		4
.L_26:
        /*007c*/ 	.word	index@(_Z21averageCornerVerticesi)
        /*0080*/ 	.word	0x00000000


	//----- nvinfo : EIATTR_MIN_STACK_SIZE
	.align		4
.L_27:
        /*0084*/ 	.byte	0x04, 0x12
        /*0086*/ 	.short	(.L_29 - .L_28)
	.align		4
.L_28:
        /*0088*/ 	.word	index@(_Z33replaceNewVerticesWithOldVerticesv)
        /*008c*/ 	.word	0x00000000


	//----- nvinfo : EIATTR_MIN_STACK_SIZE
	.align		4
.L_29:
        /*0090*/ 	.byte	0x04, 0x12
        /*0092*/ 	.short	(.L_31 - .L_30)
	.align		4
.L_30:
        /*0094*/ 	.word	index@(_Z30catmullClarkFacePointsAndEdgesiii)
        /*0098*/ 	.word	0x00000000
.L_31:


//--------------------- .nv.compat                --------------------------
	.section	.nv.compat,"",@"SHT_CUDA_COMPAT_INFO"
	.align	4
        /*0000*/ 	.byte	0x02, 0x09, 0x00, 0x00, 0x02, 0x02, 0x01, 0x00, 0x02, 0x05, 0x05, 0x00, 0x03, 0x07, 0x01, 0x01
        /*0010*/ 	.byte	0x02, 0x03, 0x00, 0x00, 0x02, 0x06, 0x01, 0x00, 0x04, 0x0b, 0x08, 0x00, 0x01, 0x00, 0x00, 0x00
        /*0020*/ 	.byte	0x00, 0x00, 0x00, 0x00


//--------------------- .nv.info._Z15mergeByDistanceii --------------------------
	.section	.nv.info._Z15mergeByDistanceii,"",@"SHT_CUDA_INFO"
	.sectionflags	@""
	.align	4


	//----- nvinfo : EIATTR_CUDA_API_VERSION
	.align		4
        /*0000*/ 	.byte	0x04, 0x37
        /*0002*/ 	.short	(.L_33 - .L_32)
.L_32:
        /*0004*/ 	.word	0x00000082


	//----- nvinfo : EIATTR_KPARAM_INFO
	.align		4
.L_33:
        /*0008*/ 	.byte	0x04, 0x17
        /*000a*/ 	.short	(.L_35 - .L_34)
.L_34:
        /*000c*/ 	.word	0x00000000
        /*0010*/ 	.short	0x0001
        /*0012*/ 	.short	0x0004
        /*0014*/ 	.byte	0x00, 0xf0, 0x11, 0x00


	//----- nvinfo : EIATTR_KPARAM_INFO
	.align		4
.L_35:
        /*0018*/ 	.byte	0x04, 0x17
        /*001a*/ 	.short	(.L_37 - .L_36)
.L_36:
        /*001c*/ 	.word	0x00000000
        /*0020*/ 	.short	0x0000
        /*0022*/ 	.short	0x0000
        /*0024*/ 	.byte	0x00, 0xf0, 0x11, 0x00


	//----- nvinfo : EIATTR_SPARSE_MMA_MASK
	.align		4
.L_37:
        /*0028*/ 	.byte	0x03, 0x50
        /*002a*/ 	.short	0x0000


	//----- nvinfo : EIATTR_MAXREG_COUNT
	.align		4
        /*002c*/ 	.byte	0x03, 0x1b
        /*002e*/ 	.short	0x00ff


	//----- nvinfo : EIATTR_EXTERNS
	.align		4
        /*0030*/ 	.byte	0x04, 0x0f
        /*0032*/ 	.short	(.L_39 - .L_38)


	//   ....[0]....
	.align		4
.L_38:
        /*0034*/ 	.word	index@(vprintf)


	//----- nvinfo : EIATTR_MERCURY_ISA_VERSION
	.align		4
.L_39:
        /*0038*/ 	.byte	0x03, 0x5f
        /*003a*/ 	.short	0x0101


	//----- nvinfo : EIATTR_VRC_CTA_INIT_COUNT
	.align		4
        /*003c*/ 	.byte	0x02, 0x4a
	.zero		1
	.zero		1


	//----- nvinfo : EIATTR_SYSCALL_OFFSETS
	.align		4
        /*0040*/ 	.byte	0x04, 0x46
        /*0042*/ 	.short	(.L_41 - .L_40)


	//   ....[0]....
.L_40:
        /*0044*/ 	.word	0x00000380


	//   ....[1]....
        /*0048*/ 	.word	0x00000530


	//   ....[2]....
        /*004c*/ 	.word	0x000006e0


	//   ....[3]....
        /*0050*/ 	.word	0x00000880


	//   ....[4]....
        /*0054*/ 	.word	0x00000a80


	//   ....[5]....
        /*0058*/ 	.word	0x00000c30


	//   ....[6]....
        /*005c*/ 	.word	0x00000de0


	//   ....[7]....
        /*0060*/ 	.word	0x00000f80


	//   ....[8]....
        /*0064*/ 	.word	0x00001180


	//   ....[9]....
        /*0068*/ 	.word	0x00001330


	//   ....[10]....
        /*006c*/ 	.word	0x000014e0


	//   ....[11]....
        /*0070*/ 	.word	0x00001680


	//   ....[12]....
        /*0074*/ 	.word	0x00001870


	//   ....[13]....
        /*0078*/ 	.word	0x00001a20


	//   ....[14]....
        /*007c*/ 	.word	0x00001bd0


	//   ....[15]....
        /*0080*/ 	.word	0x00001d70


	//----- nvinfo : EIATTR_EXIT_INSTR_OFFSETS
	.align		4
.L_41:
        /*0084*/ 	.byte	0x04, 0x1c
        /*0086*/ 	.short	(.L_43 - .L_42)


	//   ....[0]....
.L_42:
        /*0088*/ 	.word	0x00001dd0


	//----- nvinfo : EIATTR_CRS_STACK_SIZE
	.align		4
.L_43:
        /*008c*/ 	.byte	0x04, 0x1e
        /*008e*/ 	.short	(.L_45 - .L_44)
.L_44:
        /*0090*/ 	.word	0x00000000


	//----- nvinfo : EIATTR_CBANK_PARAM_SIZE
	.align		4
.L_45:
        /*0094*/ 	.byte	0x03, 0x19
        /*0096*/ 	.short	0x0008


	//----- nvinfo : EIATTR_PARAM_CBANK
	.align		4
        /*0098*/ 	.byte	0x04, 0x0a
        /*009a*/ 	.short	(.L_47 - .L_46)
	.align		4
.L_46:
        /*009c*/ 	.word	index@(.nv.constant0._Z15mergeByDistanceii)
        /*00a0*/ 	.short	0x0380
        /*00a2*/ 	.short	0x0008


	//----- nvinfo : EIATTR_SW_WAR
	.align		4
.L_47:
        /*00a4*/ 	.byte	0x04, 0x36
        /*00a6*/ 	.short	(.L_49 - .L_48)
.L_48:
        /*00a8*/ 	.word	0x00000008
.L_49:


//--------------------- .nv.info._Z21averageCornerVerticesi --------------------------
	.section	.nv.info._Z21averageCornerVerticesi,"",@"SHT_CUDA_INFO"
	.sectionflags	@""
	.align	4


	//----- nvinfo : EIATTR_CUDA_API_VERSION
	.align		4
        /*0000*/ 	.byte	0x04, 0x37
        /*0002*/ 	.short	(.L_51 - .L_50)
.L_50:
        /*0004*/ 	.word	0x00000082


	//----- nvinfo : EIATTR_KPARAM_INFO
	.align		4
.L_51:
        /*0008*/ 	.byte	0x04, 0x17
        /*000a*/ 	.short	(.L_53 - .L_52)
.L_52:
        /*000c*/ 	.word	0x00000000
        /*0010*/ 	.short	0x0000
        /*0012*/ 	.short	0x0000
        /*0014*/ 	.byte	0x00, 0xf0, 0x11, 0x00


	//----- nvinfo : EIATTR_SPARSE_MMA_MASK
	.align		4
.L_53:
        /*0018*/ 	.byte	0x03, 0x50
        /*001a*/ 	.short	0x0000


	//----- nvinfo : EIATTR_MAXREG_COUNT
	.align		4
        /*001c*/ 	.byte	0x03, 0x1b
        /*001e*/ 	.short	0x00ff


	//----- nvinfo : EIATTR_MERCURY_ISA_VERSION
	.align		4
        /*0020*/ 	.byte	0x03, 0x5f
        /*0022*/ 	.short	0x0101


	//----- nvinfo : EIATTR_VRC_CTA_INIT_COUNT
	.align		4
        /*0024*/ 	.byte	0x02, 0x4a
	.zero		1
	.zero		1


	//----- nvinfo : EIATTR_EXIT_INSTR_OFFSETS
	.align		4
        /*0028*/ 	.byte	0x04, 0x1c
        /*002a*/ 	.short	(.L_55 - .L_54)


	//   ....[0]....
.L_54:
        /*002c*/ 	.word	0x00000070


	//   ....[1]....
        /*0030*/ 	.word	0x000004f0


	//   ....[2]....
        /*0034*/ 	.word	0x00003030


	//   ....[3]....
        /*0038*/ 	.word	0x000030a0


	//----- nvinfo : EIATTR_CRS_STACK_SIZE
	.align		4
.L_55:
        /*003c*/ 	.byte	0x04, 0x1e
        /*003e*/ 	.short	(.L_57 - .L_56)
.L_56:
        /*0040*/ 	.word	0x00000000


	//----- nvinfo : EIATTR_CBANK_PARAM_SIZE
	.align		4
.L_57:
        /*0044*/ 	.byte	0x03, 0x19
        /*0046*/ 	.short	0x0004


	//----- nvinfo : EIATTR_PARAM_CBANK
	.align		4
        /*0048*/ 	.byte	0x04, 0x0a
        /*004a*/ 	.short	(.L_59 - .L_58)
	.align		4
.L_58:
        /*004c*/ 	.word	index@(.nv.constant0._Z21averageCornerVerticesi)
        /*0050*/ 	.short	0x0380
        /*0052*/ 	.short	0x0004


	//----- nvinfo : EIATTR_SW_WAR
	.align		4
.L_59:
        /*0054*/ 	.byte	0x04, 0x36
        /*0056*/ 	.short	(.L_61 - .L_60)
.L_60:
        /*0058*/ 	.word	0x00000008
.L_61:


//--------------------- .nv.info._Z33replaceNewVerticesWithOldVerticesv --------------------------
	.section	.nv.info._Z33replaceNewVerticesWithOldVerticesv,"",@"SHT_CUDA_INFO"
	.sectionflags	@""
	.align	4


	//----- nvinfo : EIATTR_CUDA_API_VERSION
	.align		4
        /*0000*/ 	.byte	0x04, 0x37
        /*0002*/ 	.short	(.L_63 - .L_62)
.L_62:
        /*0004*/ 	.word	0x00000082


	//----- nvinfo : EIATTR_SPARSE_MMA_MASK
	.align		4
.L_63:
        /*0008*/ 	.byte	0x03, 0x50
        /*000a*/ 	.short	0x0000


	//----- nvinfo : EIATTR_MAXREG_COUNT
	.align		4
        /*000c*/ 	.byte	0x03, 0x1b
        /*000e*/ 	.short	0x00ff


	//----- nvinfo : EIATTR_MERCURY_ISA_VERSION
	.align		4
        /*0010*/ 	.byte	0x03, 0x5f
        /*0012*/ 	.short	0x0101


	//----- nvinfo : EIATTR_VRC_CTA_INIT_COUNT
	.align		4
        /*0014*/ 	.byte	0x02, 0x4a
	.zero		1
	.zero		1


	//----- nvinfo : EIATTR_EXIT_INSTR_OFFSETS
	.align		4
        /*0018*/ 	.byte	0x04, 0x1c
        /*001a*/ 	.short	(.L_65 - .L_64)


	//   ....[0]....
.L_64:
        /*001c*/ 	.word	0x00000060


	//----- nvinfo : EIATTR_SW_WAR
	.align		4
.L_65:
        /*0020*/ 	.byte	0x04, 0x36
        /*0022*/ 	.short	(.L_67 - .L_66)
.L_66:
        /*0024*/ 	.word	0x00000008
.L_67:


//--------------------- .nv.info._Z30catmullClarkFacePointsAndEdgesiii --------------------------
	.section	.nv.info._Z30catmullClarkFacePointsAndEdgesiii,"",@"SHT_CUDA_INFO"
	.sectionflags	@""
	.align	4


	//----- nvinfo : EIATTR_CUDA_API_VERSION
	.align		4
        /*0000*/ 	.byte	0x04, 0x37
        /*0002*/ 	.short	(.L_69 - .L_68)
.L_68:
        /*0004*/ 	.word	0x00000082


	//----- nvinfo : EIATTR_KPARAM_INFO
	.align		4
.L_69:
        /*0008*/ 	.byte	0x04, 0x17
        /*000a*/ 	.short	(.L_71 - .L_70)
.L_70:
        /*000c*/ 	.word	0x00000000
        /*0010*/ 	.short	0x0002
        /*0012*/ 	.short	0x0008
        /*0014*/ 	.byte	0x00, 0xf0, 0x11, 0x00


	//----- nvinfo : EIATTR_KPARAM_INFO
	.align		4
.L_71:
        /*0018*/ 	.byte	0x04, 0x17
        /*001a*/ 	.short	(.L_73 - .L_72)
.L_72:
        /*001c*/ 	.word	0x00000000
        /*0020*/ 	.short	0x0001
        /*0022*/ 	.short	0x0004
        /*0024*/ 	.byte	0x00, 0xf0, 0x11, 0x00


	//----- nvinfo : EIATTR_KPARAM_INFO
	.align		4
.L_73:
        /*0028*/ 	.byte	0x04, 0x17
        /*002a*/ 	.short	(.L_75 - .L_74)
.L_74:
        /*002c*/ 	.word	0x00000000
        /*0030*/ 	.short	0x0000
        /*0032*/ 	.short	0x0000
        /*0034*/ 	.byte	0x00, 0xf0, 0x11, 0x00


	//----- nvinfo : EIATTR_SPARSE_MMA_MASK
	.align		4
.L_75:
        /*0038*/ 	.byte	0x03, 0x50
        /*003a*/ 	.short	0x0000


	//----- nvinfo : EIATTR_MAXREG_COUNT
	.align		4
        /*003c*/ 	.byte	0x03, 0x1b
        /*003e*/ 	.short	0x00ff


	//----- nvinfo : EIATTR_MERCURY_ISA_VERSION
	.align		4
        /*0040*/ 	.byte	0x03, 0x5f
        /*0042*/ 	.short	0x0101


	//----- nvinfo : EIATTR_UNUSED_LOAD_BYTE_OFFSET
	.align		4
        /*0044*/ 	.byte	0x04, 0x44
        /*0046*/ 	.short	(.L_77 - .L_76)


	//   ....[0]....
.L_76:
        /*0048*/ 	.word	0x00000bc0
        /*004c*/ 	.word	0x000000f1


	//----- nvinfo : EIATTR_VRC_CTA_INIT_COUNT
	.align		4
.L_77:
        /*0050*/ 	.byte	0x02, 0x4a
	.zero		1
	.zero		1


	//----- nvinfo : EIATTR_EXIT_INSTR_OFFSETS
	.align		4
        /*0054*/ 	.byte	0x04, 0x1c
        /*0056*/ 	.short	(.L_79 - .L_78)


	//   ....[0]....
.L_78:
        /*0058*/ 	.word	0x00000070


	//   ....[1]....
        /*005c*/ 	.word	0x00000c20


	//----- nvinfo : EIATTR_CBANK_PARAM_SIZE
	.align		4
.L_79:
        /*0060*/ 	.byte	0x03, 0x19
        /*0062*/ 	.short	0x000c


	//----- nvinfo : EIATTR_PARAM_CBANK
	.align		4
        /*0064*/ 	.byte	0x04, 0x0a
        /*0066*/ 	.short	(.L_81 - .L_80)
	.align		4
.L_80:
        /*0068*/ 	.word	index@(.nv.constant0._Z30catmullClarkFacePointsAndEdgesiii)
        /*006c*/ 	.short	0x0380
        /*006e*/ 	.short	0x000c


	//----- nvinfo : EIATTR_SW_WAR
	.align		4
.L_81:
        /*0070*/ 	.byte	0x04, 0x36
        /*0072*/ 	.short	(.L_83 - .L_82)
.L_82:
        /*0074*/ 	.word	0x00000008
.L_83:


//--------------------- .nv.callgraph             --------------------------
	.section	.nv.callgraph,"",@"SHT_CUDA_CALLGRAPH"
	.align	4
	.sectionentsize	8
	.align		4
        /*0000*/ 	.word	0x00000000
	.align		4
        /*0004*/ 	.word	0xffffffff
	.align		4
        /*0008*/ 	.word	index@(_Z15mergeByDistanceii)
	.align		4
        /*000c*/ 	.word	index@(vprintf)
	.align		4
        /*0010*/ 	.word	0x00000000
	.align		4
        /*0014*/ 	.word	0xfffffffe
	.align		4
        /*0018*/ 	.word	0x00000000
	.align		4
        /*001c*/ 	.word	0xfffffffd
	.align		4
        /*0020*/ 	.word	0x00000000
	.align		4
        /*0024*/ 	.word	0xfffffffc


//--------------------- .nv.constant4             --------------------------
	.section	.nv.constant4,"a",@progbits
	.align	8
	.align		8
.nv.constant4:
        /*0000*/ 	.dword	vprintf
	.align		8
        /*0008*/ 	.dword	objVertices
	.align		8
        /*0010*/ 	.dword	objFaces
	.align		8
        /*0018*/ 	.dword	faceMidpoints
	.align		8
        /*0020*/ 	.dword	newFaces
	.align		8
        /*0028*/ 	.dword	newVertices
	.align		8
        /*0030*/ 	.dword	$str


//--------------------- .text._Z15mergeByDistanceii --------------------------
	.section	.text._Z15mergeByDistanceii,"ax",@progbits
	.align	128
        .global         _Z15mergeByDistanceii
        .type           _Z15mergeByDistanceii,@function
        .size           _Z15mergeByDistanceii,(.L_x_107 - _Z15mergeByDistanceii)
        .other          _Z15mergeByDistanceii,@"STO_CUDA_ENTRY STV_DEFAULT"
_Z15mergeByDistanceii:
.text._Z15mergeByDistanceii:
[----:B------:R-:W0:Y:S01]  /*0000*/  LDC R1, c[0x0][0x37c] ;  /* 0x0000df00ff017b82 */ /* 0x000e220000000800 */
[----:B------:R-:W1:Y:S01]  /*0010*/  S2R R3, SR_TID.X ;  /* 0x0000000000037919 */ /* 0x000e620000002100 */
[----:B------:R-:W2:Y:S06]  /*0020*/  LDCU UR5, c[0x0][0x2fc] ;  /* 0x00005f80ff0577ac */ /* 0x000eac0008000800 */
[----:B------:R-:W1:Y:S01]  /*0030*/  S2UR UR6, SR_CTAID.X ;  /* 0x00000000000679c3 */ /* 0x000e620000002500 */
[----:B0-----:R-:W-:Y:S01]  /*0040*/  VIADD R1, R1, 0xfffffff8 ;  /* 0xfffffff801017836 */ /* 0x001fe20000000000 */
[----:B------:R-:W0:Y:S01]  /*0050*/  LDCU UR4, c[0x0][0x2f8] ;  /* 0x00005f00ff0477ac */ /* 0x000e220008000800 */
[----:B------:R-:W-:Y:S01]  /*0060*/  IMAD.MOV.U32 R23, RZ, RZ, RZ ;  /* 0x000000ffff177224 */ /* 0x000fe200078e00ff */
[----:B------:R-:W3:Y:S04]  /*0070*/  LDCU.64 UR36, c[0x0][0x358] ;  /* 0x00006b00ff2477ac */ /* 0x000ee80008000a00 */
[----:B------:R-:W1:Y:S01]  /*0080*/  LDC R18, c[0x0][0x360] ;  /* 0x0000d800ff127b82 */ /* 0x000e620000000800 */
[----:B------:R-:W4:Y:S01]  /*0090*/  LDCU UR38, c[0x0][0x384] ;  /* 0x00007080ff2677ac */ /* 0x000f220008000800 */
[----:B------:R-:W1:Y:S01]  /*00a0*/  LDCU UR39, c[0x0][0x380] ;  /* 0x00007000ff2777ac */ /* 0x000e620008000800 */
[----:B0-----:R-:W-:-:S05]  /*00b0*/  IADD3 R17, P0, PT, R1, UR4, RZ ;  /* 0x0000000401117c10 */ /* 0x001fca000ff1e0ff */
[----:B--2---:R-:W-:Y:S02]  /*00c0*/  IMAD.X R16, RZ, RZ, UR5, P0 ;  /* 0x00000005ff107e24 */ /* 0x004fe400080e06ff */
[----:B-1----:R-:W-:-:S04]  /*00d0*/  IMAD R18, R18, UR6, R3 ;  /* 0x0000000612127c24 */ /* 0x002fc8000f8e0203 */
[----:B---34-:R-:W-:-:S07]  /*00e0*/  IMAD.WIDE R24, R18, 0x68, RZ ;  /* 0x0000006812187825 */ /* 0x018fce00078e02ff */
.L_x_47:
[----:B------:R-:W0:Y:S08]  /*00f0*/  LDC.64 R4, c[0x4][0x20] ;  /* 0x01000800ff047b82 */ /* 0x000e300000000a00 */
[----:B------:R-:W1:Y:S01]  /*0100*/  LDC R11, c[0x0][0x384] ;  /* 0x0000e100ff0b7b82 */ /* 0x000e620000000800 */
[----:B0-----:R-:W2:Y:S02]  /*0110*/  LDG.E.64 R4, desc[UR36][R4.64] ;  /* 0x0000002404047981 */ /* 0x001ea4000c1e1b00 */
[----:B--2---:R-:W-:-:S04]  /*0120*/  IADD3 R2, P0, PT, R4, R24, RZ ;  /* 0x0000001804027210 */ /* 0x004fc80007f1e0ff */
[----:B------:R-:W-:-:S05]  /*0130*/  IADD3.X R3, PT, PT, R5, R25, RZ, P0, !PT ;  /* 0x0000001905037210 */ /* 0x000fca00007fe4ff */
[----:B------:R-:W2:Y:S01]  /*0140*/  LD.E R22, desc[UR36][R2.64] ;  /* 0x0000002402167980 */ /* 0x000ea2000c101900 */
[----:B------:R-:W-:Y:S01]  /*0150*/  VIADD R23, R23, 0x1 ;  /* 0x0000000117177836 */ /* 0x000fe20000000000 */
[----:B------:R-:W-:Y:S04]  /*0160*/  BSSY.RECONVERGENT B8, `(.L_x_0) ;  /* 0x00001c2000087945 */ /* 0x000fe80003800200 */
[----:B------:R-:W-:-:S04]  /*0170*/  ISETP.NE.AND P1, PT, R23, 0x4, PT ;  /* 0x000000041700780c */ /* 0x000fc80003f25270 */
[----:B------:R-:W-:Y:S02]  /*0180*/  P2R R26, PR, RZ, 0x2 ;  /* 0x00000002ff1a7803 */ /* 0x000fe40000000000 */
[----:B--2---:R-:W-:-:S04]  /*0190*/  ISETP.GE.AND P0, PT, R22, RZ, PT ;  /* 0x000000ff1600720c */ /* 0x004fc80003f06270 */
[----:B-1----:R-:W-:-:S13]  /*01a0*/  ISETP.GT.OR P0, PT, R22, R11, !P0 ;  /* 0x0000000b1600720c */ /* 0x002fda0004704670 */
[----:B------:R-:W-:Y:S05]  /*01b0*/  @P0 BRA `(.L_x_1) ;  /* 0x0000001800f00947 */ /* 0x000fea0003800000 */
[----:B------:R-:W0:Y:S02]  /*01c0*/  LDC.64 R2, c[0x4][0x28] ;  /* 0x01000a00ff027b82 */ /* 0x000e240000000a00 */
[----:B0-----:R-:W2:Y:S02]  /*01d0*/  LDG.E.64 R2, desc[UR36][R2.64] ;  /* 0x0000002402027981 */ /* 0x001ea4000c1e1b00 */
[----:B--2---:R-:W-:-:S05]  /*01e0*/  IMAD.WIDE.U32 R6, R22, 0x70, R2 ;  /* 0x0000007016067825 */ /* 0x004fca00078e0002 */
[----:B------:R-:W2:Y:S01]  /*01f0*/  LD.E R19, desc[UR36][R6.64+0x54] ;  /* 0x0000542406137980 */ /* 0x000ea2000c101900 */
[----:B------:R-:W-:Y:S01]  /*0200*/  BSSY.RECONVERGENT B7, `(.L_x_2) ;  /* 0x000006b000077945 */ /* 0x000fe20003800200 */
[----:B--2---:R-:W-:-:S04]  /*0210*/  ISETP.GE.AND P0, PT, R19, RZ, PT ;  /* 0x000000ff1300720c */ /* 0x004fc80003f06270 */
[----:B------:R-:W-:-:S13]  /*0220*/  ISETP.GT.OR P0, PT, R19, UR39, !P0 ;  /* 0x0000002713007c0c */ /* 0x000fda000c704670 */
[----:B------:R-:W-:Y:S05]  /*0230*/  @P0 BRA `(.L_x_3) ;  /* 0x00000004009c0947 */ /* 0x000fea0003800000 */
[----:B------:R-:W-:-:S06]  /*0240*/  IMAD.WIDE.U32 R8, R19, 0x68, R4 ;  /* 0x0000006813087825 */ /* 0x000fcc00078e0004 */
[----:B------:R-:W2:Y:S01]  /*0250*/  LD.E R8, desc[UR36][R8.64] ;  /* 0x0000002408087980 */ /* 0x000ea2000c101900 */
[----:B------:R-:W-:Y:S01]  /*0260*/  BSSY.RECONVERGENT B6, `(.L_x_4) ;  /* 0x0000017000067945 */ /* 0x000fe20003800200 */
[----:B--2---:R-:W-:-:S04]  /*0270*/  ISETP.GE.AND P0, PT, R8, RZ, PT ;  /* 0x000000ff0800720c */ /* 0x004fc80003f06270 */
[----:B------:R-:W-:-:S13]  /*0280*/  ISETP.GT.OR P0, PT, R8, R11, !P0 ;  /* 0x0000000b0800720c */ /* 0x000fda0004704670 */
[----:B------:R-:W-:Y:S05]  /*0290*/  @P0 BRA `(.L_x_5) ;  /* 0x00000000004c0947 */ /* 0x000fea0003800000 */
[----:B------:R-:W-:Y:S01]  /*02a0*/  IMAD.WIDE.U32 R8, R8, 0x70, R2 ;  /* 0x0000007008087825 */ /* 0x000fe200078e0002 */
[----:B------:R-:W2:Y:S05]  /*02b0*/  LD.E.64 R6, desc[UR36][R6.64] ;  /* 0x0000002406067980 */ /* 0x000eaa000c101b00 */
[----:B------:R-:W2:Y:S02]  /*02c0*/  LD.E.64 R8, desc[UR36][R8.64] ;  /* 0x0000002408087980 */ /* 0x000ea4000c101b00 */
[----:B--2---:R-:W-:-:S14]  /*02d0*/  DSETP.NEU.AND P0, PT, R6, R8, PT ;  /* 0x000000080600722a */ /* 0x004fdc0003f0d000 */
[----:B------:R-:W-:Y:S05]  /*02e0*/  @P0 BRA `(.L_x_5) ;  /* 0x0000000000380947 */ /* 0x000fea0003800000 */
[----:B------:R-:W-:Y:S01]  /*02f0*/  MOV R2, 0x0 ;  /* 0x0000000000027802 */ /* 0x000fe20000000f00 */
[----:B------:R0:W-:Y:S01]  /*0300*/  STL [R1], R18 ;  /* 0x0000001201007387 */ /* 0x0001e20000100800 */
[----:B------:R-:W1:Y:S01]  /*0310*/  LDCU.64 UR4, c[0x4][0x30] ;  /* 0x01000600ff0477ac */ /* 0x000e620008000a00 */
[----:B------:R-:W-:Y:S01]  /*0320*/  MOV R6, R17 ;  /* 0x0000001100067202 */ /* 0x000fe20000000f00 */
[----:B------:R-:W-:Y:S02]  /*0330*/  IMAD.MOV.U32 R7, RZ, RZ, R16 ;  /* 0x000000ffff077224 */ /* 0x000fe400078e0010 */
[----:B------:R-:W2:Y:S01]  /*0340*/  LDC.64 R2, c[0x4][R2] ;  /* 0x0100000002027b82 */ /* 0x000ea20000000a00 */
[----:B-1----:R-:W-:Y:S02]  /*0350*/  IMAD.U32 R4, RZ, RZ, UR4 ;  /* 0x00000004ff047e24 */ /* 0x002fe4000f8e00ff */
[----:B0-----:R-:W-:-:S07]  /*0360*/  IMAD.U32 R5, RZ, RZ, UR5 ;  /* 0x00000005ff057e24 */ /* 0x001fce000f8e00ff */
[----:B------:R-:W-:-:S07]  /*0370*/  LEPC R20, `(.L_x_6) ;  /* 0x000000001014794e */ /* 0x000fce0000000000 */
[----:B--2---:R-:W-:Y:S05]  /*0380*/  CALL.ABS.NOINC R2 ;  /* 0x0000000002007343 */ /* 0x004fea0003c00000 */
.L_x_6:
[----:B------:R-:W0:Y:S08]  /*0390*/  LDC.64 R4, c[0x4][0x20] ;  /* 0x01000800ff047b82 */ /* 0x000e300000000a00 */
[----:B------:R-:W1:Y:S01]  /*03a0*/  LDC.64 R2, c[0x4][0x28] ;  /* 0x01000a00ff027b82 */ /* 0x000e620000000a00 */
[----:B0-----:R-:W5:Y:S04]  /*03b0*/  LDG.E.64 R4, desc[UR36][R4.64] ;  /* 0x0000002404047981 */ /* 0x001f68000c1e1b00 */
[----:B-1----:R-:W5:Y:S02]  /*03c0*/  LDG.E.64 R2, desc[UR36][R2.64] ;  /* 0x0000002402027981 */ /* 0x002f64000c1e1b00 */
.L_x_5:
[----:B------:R-:W-:Y:S05]  /*03d0*/  BSYNC.RECONVERGENT B6 ;  /* 0x0000000000067941 */ /* 0x000fea0003800200 */
.L_x_4:
[----:B-----5:R-:W-:-:S05]  /*03e0*/  IMAD.WIDE.U32 R6, R19, 0x68, R4 ;  /* 0x0000006813067825 */ /* 0x020fca00078e0004 */
[----:B------:R-:W2:Y:S01]  /*03f0*/  LD.E R9, desc[UR36][R6.64+0x4] ;  /* 0x0000042406097980 */ /* 0x000ea2000c101900 */
[----:B------:R-:W-:Y:S01]  /*0400*/  BSSY.RECONVERGENT B6, `(.L_x_7) ;  /* 0x0000018000067945 */ /* 0x000fe20003800200 */
[----:B--2---:R-:W-:-:S04]  /*0410*/  ISETP.GE.AND P0, PT, R9, RZ, PT ;  /* 0x000000ff0900720c */ /* 0x004fc80003f06270 */
[----:B------:R-:W-:-:S13]  /*0420*/  ISETP.GT.OR P0, PT, R9, UR38, !P0 ;  /* 0x0000002609007c0c */ /* 0x000fda000c704670 */
[----:B------:R-:W-:Y:S05]  /*0430*/  @P0 BRA `(.L_x_8) ;  /* 0x0000000000500947 */ /* 0x000fea0003800000 */
[----:B------:R-:W-:-:S04]  /*0440*/  IMAD.WIDE.U32 R6, R22, 0x70, R2 ;  /* 0x0000007016067825 */ /* 0x000fc800078e0002 */
[----:B------:R-:W-:Y:S02]  /*0450*/  IMAD.WIDE.U32 R8, R9, 0x70, R2 ;  /* 0x0000007009087825 */ /* 0x000fe400078e0002 */
[----:B------:R-:W2:Y:S04]  /*0460*/  LD.E.64 R6, desc[UR36][R6.64] ;  /* 0x0000002406067980 */ /* 0x000ea8000c101b00 */
        /* <DEDUP_REMOVED lines=13> */
.L_x_9:
[----:B------:R-:W0:Y:S08]  /*0540*/  LDC.64 R4, c[0x4][0x20] ;  /* 0x01000800ff047b82 */ /* 0x000e300000000a00 */
[----:B------:R-:W1:Y:S01]  /*0550*/  LDC.64 R2, c[0x4][0x28] ;  /* 0x01000a00ff027b82 */ /* 0x000e620000000a00 */
[----:B0-----:R-:W5:Y:S04]  /*0560*/  LDG.E.64 R4, desc[UR36][R4.64] ;  /* 0x0000002404047981 */ /* 0x001f68000c1e1b00 */
[----:B-1----:R-:W5:Y:S02]  /*0570*/  LDG.E.64 R2, desc[UR36][R2.64] ;  /* 0x0000002402027981 */ /* 0x002f64000c1e1b00 */
.L_x_8:
[----:B------:R-:W-:Y:S05]  /*0580*/  BSYNC.RECONVERGENT B6 ;  /* 0x0000000000067941 */ /* 0x000fea0003800200 */
.L_x_7:
        /* <DEDUP_REMOVED lines=22> */
.L_x_12:
[----:B------:R-:W0:Y:S08]  /*06f0*/  LDC.64 R4, c[0x4][0x20] ;  /* 0x01000800ff047b82 */ /* 0x000e300000000a00 */
[----:B------:R-:W1:Y:S01]  /*0700*/  LDC.64 R2, c[0x4][0x28] ;  /* 0x01000a00ff027b82 */ /* 0x000e620000000a00 */
[----:B0-----:R-:W5:Y:S04]  /*0710*/  LDG.E.64 R4, desc[UR36][R4.64] ;  /* 0x0000002404047981 */ /* 0x001f68000c1e1b00 */
[----:B-1----:R-:W5:Y:S02]  /*0720*/  LDG.E.64 R2, desc[UR36][R2.64] ;  /* 0x0000002402027981 */ /* 0x002f64000c1e1b00 */
.L_x_11:
[----:B------:R-:W-:Y:S05]  /*0730*/  BSYNC.RECONVERGENT B6 ;  /* 0x0000000000067941 */ /* 0x000fea0003800200 */
.L_x_10:
[----:B-----5:R-:W-:-:S05]  /*0740*/  IMAD.WIDE.U32 R4, R19, 0x68, R4 ;  /* 0x0000006813047825 */ /* 0x020fca00078e0004 */
[----:B------:R-:W2:Y:S02]  /*0750*/  LD.E R7, desc[UR36][R4.64+0xc] ;  /* 0x00000c2404077980 */ /* 0x000ea4000c101900 */
        /* <DEDUP_REMOVED lines=19> */
.L_x_13:
[----:B------:R-:W0:Y:S02]  /*0890*/  LDC.64 R2, c[0x4][0x28] ;  /* 0x01000a00ff027b82 */ /* 0x000e240000000a00 */
[----:B0-----:R-:W5:Y:S02]  /*08a0*/  LDG.E.64 R2, desc[UR36][R2.64] ;  /* 0x0000002402027981 */ /* 0x001f64000c1e1b00 */
.L_x_3:
[----:B------:R-:W-:Y:S05]  /*08b0*/  BSYNC.RECONVERGENT B7 ;  /* 0x0000000000077941 */ /* 0x000fea0003800200 */
.L_x_2:
[----:B-----5:R-:W-:-:S05]  /*08c0*/  IMAD.WIDE.U32 R6, R22, 0x70, R2 ;  /* 0x0000007016067825 */ /* 0x020fca00078e0002 */
[----:B------:R-:W2:Y:S01]  /*08d0*/  LD.E R19, desc[UR36][R6.64+0x58] ;  /* 0x0000582406137980 */ /* 0x000ea2000c101900 */
[----:B------:R-:W-:Y:S01]  /*08e0*/  BSSY.RECONVERGENT B7, `(.L_x_14) ;  /* 0x000006d000077945 */ /* 0x000fe20003800200 */
[----:B--2---:R-:W-:-:S04]  /*08f0*/  ISETP.GE.AND P0, PT, R19, RZ, PT ;  /* 0x000000ff1300720c */ /* 0x004fc80003f06270 */
[----:B------:R-:W-:-:S13]  /*0900*/  ISETP.GT.OR P0, PT, R19, UR39, !P0 ;  /* 0x0000002713007c0c */ /* 0x000fda000c704670 */
[----:B------:R-:W-:Y:S05]  /*0910*/  @P0 BRA `(.L_x_15) ;  /* 0x0000000400a40947 */ /* 0x000fea0003800000 */
[----:B------:R-:W0:Y:S02]  /*0920*/  LDC.64 R4, c[0x4][0x20] ;  /* 0x01000800ff047b82 */ /* 0x000e240000000a00 */
[----:B0-----:R-:W2:Y:S02]  /*0930*/  LDG.E.64 R4, desc[UR36][R4.64] ;  /* 0x0000002404047981 */ /* 0x001ea4000c1e1b00 */
[----:B--2---:R-:W-:-:S06]  /*0940*/  IMAD.WIDE.U32 R8, R19, 0x68, R4 ;  /* 0x0000006813087825 */ /* 0x004fcc00078e0004 */
[----:B------:R-:W2:Y:S01]  /*0950*/  LD.E R9, desc[UR36][R8.64] ;  /* 0x0000002408097980 */ /* 0x000ea2000c101900 */
[----:B------:R-:W-:Y:S01]  /*0960*/  BSSY.RECONVERGENT B6, `(.L_x_16) ;  /* 0x0000017000067945 */ /* 0x000fe20003800200 */
[----:B--2---:R-:W-:-:S04]  /*0970*/  ISETP.GE.AND P0, PT, R9, RZ, PT ;  /* 0x000000ff0900720c */ /* 0x004fc80003f06270 */
[----:B------:R-:W-:-:S13]  /*0980*/  ISETP.GT.OR P0, PT, R9, UR38, !P0 ;  /* 0x0000002609007c0c */ /* 0x000fda000c704670 */
        /* <DEDUP_REMOVED lines=16> */
.L_x_18:
[----:B------:R-:W0:Y:S08]  /*0a90*/  LDC.64 R4, c[0x4][0x20] ;  /* 0x01000800ff047b82 */ /* 0x000e300000000a00 */
[----:B------:R-:W1:Y:S01]  /*0aa0*/  LDC.64 R2, c[0x4][0x28] ;  /* 0x01000a00ff027b82 */ /* 0x000e620000000a00 */
[----:B0-----:R-:W5:Y:S04]  /*0ab0*/  LDG.E.64 R4, desc[UR36][R4.64] ;  /* 0x0000002404047981 */ /* 0x001f68000c1e1b00 */
[----:B-1----:R-:W5:Y:S02]  /*0ac0*/  LDG.E.64 R2, desc[UR36][R2.64] ;  /* 0x0000002402027981 */ /* 0x002f64000c1e1b00 */
.L_x_17:
[----:B------:R-:W-:Y:S05]  /*0ad0*/  BSYNC.RECONVERGENT B6 ;  /* 0x0000000000067941 */ /* 0x000fea0003800200 */
.L_x_16:
        /* <DEDUP_REMOVED lines=15> */
[----:B------:R-:W-:Y:S02]  /*0bd0*/  IMAD.MOV.U32 R6, RZ, RZ, R17 ;  /* 0x000000ffff067224 */ /* 0x000fe400078e0011 */
[----:B------:R-:W-:Y:S01]  /*0be0*/  IMAD.MOV.U32 R7, RZ, RZ, R16 ;  /* 0x000000ffff077224 */ /* 0x000fe200078e0010 */
[----:B------:R-:W2:Y:S01]  /*0bf0*/  LDC.64 R2, c[0x4][R2] ;  /* 0x0100000002027b82 */ /* 0x000ea20000000a00 */
[----:B-1----:R-:W-:Y:S01]  /*0c00*/  IMAD.U32 R4, RZ, RZ, UR4 ;  /* 0x00000004ff047e24 */ /* 0x002fe2000f8e00ff */
[----:B0-----:R-:W-:-:S07]  /*0c10*/  MOV R5, UR5 ;  /* 0x0000000500057c02 */ /* 0x001fce0008000f00 */
[----:B------:R-:W-:-:S07]  /*0c20*/  LEPC R20, `(.L_x_21) ;  /* 0x000000001014794e */ /* 0x000fce0000000000 */
[----:B--2---:R-:W-:Y:S05]  /*0c30*/  CALL.ABS.NOINC R2 ;  /* 0x0000000002007343 */ /* 0x004fea0003c00000 */
.L_x_21:
[----:B------:R-:W0:Y:S08]  /*0c40*/  LDC.64 R4, c[0x4][0x20] ;  /* 0x01000800ff047b82 */ /* 0x000e300000000a00 */
[----:B------:R-:W1:Y:S01]  /*0c50*/  LDC.64 R2, c[0x4][0x28] ;  /* 0x01000a00ff027b82 */ /* 0x000e620000000a00 */
[----:B0-----:R-:W5:Y:S04]  /*0c60*/  LDG.E.64 R4, desc[UR36][R4.64] ;  /* 0x0000002404047981 */ /* 0x001f68000c1e1b00 */
[----:B-1----:R-:W5:Y:S02]  /*0c70*/  LDG.E.64 R2, desc[UR36][R2.64] ;  /* 0x0000002402027981 */ /* 0x002f64000c1e1b00 */
.L_x_20:
[----:B------:R-:W-:Y:S05]  /*0c80*/  BSYNC.RECONVERGENT B6 ;  /* 0x0000000000067941 */ /* 0x000fea0003800200 */
.L_x_19:
        /* <DEDUP_REMOVED lines=15> */
[----:B------:R-:W-:Y:S01]  /*0d80*/  IMAD.MOV.U32 R6, RZ, RZ, R17 ;  /* 0x000000ffff067224 */ /* 0x000fe200078e0011 */
[----:B------:R-:W-:Y:S02]  /*0d90*/  MOV R7, R16 ;  /* 0x0000001000077202 */ /* 0x000fe40000000f00 */
[----:B------:R-:W2:Y:S01]  /*0da0*/  LDC.64 R2, c[0x4][R2] ;  /* 0x0100000002027b82 */ /* 0x000ea20000000a00 */
[----:B-1----:R-:W-:Y:S01]  /*0db0*/  MOV R4, UR4 ;  /* 0x0000000400047c02 */ /* 0x002fe20008000f00 */
[----:B0-----:R-:W-:-:S07]  /*0dc0*/  IMAD.U32 R5, RZ, RZ, UR5 ;  /* 0x00000005ff057e24 */ /* 0x001fce000f8e00ff */
[----:B------:R-:W-:-:S07]  /*0dd0*/  LEPC R20, `(.L_x_24) ;  /* 0x000000001014794e */ /* 0x000fce0000000000 */
[----:B--2---:R-:W-:Y:S05]  /*0de0*/  CALL.ABS.NOINC R2 ;  /* 0x0000000002007343 */ /* 0x004fea0003c00000 */
.L_x_24:
[----:B------:R-:W0:Y:S08]  /*0df0*/  LDC.64 R4, c[0x4][0x20] ;  /* 0x01000800ff047b82 */ /* 0x000e300000000a00 */
[----:B------:R-:W1:Y:S01]  /*0e00*/  LDC.64 R2, c[0x4][0x28] ;  /* 0x01000a00ff027b82 */ /* 0x000e620000000a00 */
[----:B0-----:R-:W5:Y:S04]  /*0e10*/  LDG.E.64 R4, desc[UR36][R4.64] ;  /* 0x0000002404047981 */ /* 0x001f68000c1e1b00 */
[----:B-1----:R-:W5:Y:S02]  /*0e20*/  LDG.E.64 R2, desc[UR36][R2.64] ;  /* 0x0000002402027981 */ /* 0x002f64000c1e1b00 */
.L_x_23:
[----:B------:R-:W-:Y:S05]  /*0e30*/  BSYNC.RECONVERGENT B6 ;  /* 0x0000000000067941 */ /* 0x000fea0003800200 */
.L_x_22:
        /* <DEDUP_REMOVED lines=21> */
.L_x_25:
[----:B------:R-:W0:Y:S02]  /*0f90*/  LDC.64 R2, c[0x4][0x28] ;  /* 0x01000a00ff027b82 */ /* 0x000e240000000a00 */
[----:B0-----:R-:W5:Y:S02]  /*0fa0*/  LDG.E.64 R2, desc[UR36][R2.64] ;  /* 0x0000002402027981 */ /* 0x001f64000c1e1b00 */
.L_x_15:
[----:B------:R-:W-:Y:S05]  /*0fb0*/  BSYNC.RECONVERGENT B7 ;  /* 0x0000000000077941 */ /* 0x000fea0003800200 */
.L_x_14:
        /* <DEDUP_REMOVED lines=29> */
.L_x_30:
[----:B------:R-:W0:Y:S08]  /*1190*/  LDC.64 R4, c[0x4][0x20] ;  /* 0x01000800ff047b82 */ /* 0x000e300000000a00 */
[----:B------:R-:W1:Y:S01]  /*11a0*/  LDC.64 R2, c[0x4][0x28] ;  /* 0x01000a00ff027b82 */ /* 0x000e620000000a00 */
[----:B0-----:R-:W5:Y:S04]  /*11b0*/  LDG.E.64 R4, desc[UR36][R4.64] ;  /* 0x0000002404047981 */ /* 0x001f68000c1e1b00 */
[----:B-1----:R-:W5:Y:S02]  /*11c0*/  LDG.E.64 R2, desc[UR36][R2.64] ;  /* 0x0000002402027981 */ /* 0x002f64000c1e1b00 */
.L_x_29:
[----:B------:R-:W-:Y:S05]  /*11d0*/  BSYNC.RECONVERGENT B6 ;  /* 0x0000000000067941 */ /* 0x000fea0003800200 */
.L_x_28:
        /* <DEDUP_REMOVED lines=22> */
.L_x_33:
[----:B------:R-:W0:Y:S08]  /*1340*/  LDC.64 R4, c[0x4][0x20] ;  /* 0x01000800ff047b82 */ /* 0x000e300000000a00 */
[----:B------:R-:W1:Y:S01]  /*1350*/  LDC.64 R2, c[0x4][0x28] ;  /* 0x01000a00ff027b82 */ /* 0x000e620000000a00 */
[----:B0-----:R-:W5:Y:S04]  /*1360*/  LDG.E.64 R4, desc[UR36][R4.64] ;  /* 0x0000002404047981 */ /* 0x001f68000c1e1b00 */
[----:B-1----:R-:W5:Y:S02]  /*1370*/  LDG.E.64 R2, desc[UR36][R2.64] ;  /* 0x0000002402027981 */ /* 0x002f64000c1e1b00 */
.L_x_32:
[----:B------:R-:W-:Y:S05]  /*1380*/  BSYNC.RECONVERGENT B6 ;  /* 0x0000000000067941 */ /* 0x000fea0003800200 */
.L_x_31:
        /* <DEDUP_REMOVED lines=22> */
.L_x_36:
[----:B------:R-:W0:Y:S08]  /*14f0*/  LDC.64 R4, c[0x4][0x20] ;  /* 0x01000800ff047b82 */ /* 0x000e300000000a00 */
[----:B------:R-:W1:Y:S01]  /*1500*/  LDC.64 R2, c[0x4][0x28] ;  /* 0x01000a00ff027b82 */ /* 0x000e620000000a00 */
[----:B0-----:R-:W5:Y:S04]  /*1510*/  LDG.E.64 R4, desc[UR36][R4.64] ;  /* 0x0000002404047981 */ /* 0x001f68000c1e1b00 */
[----:B-1----:R-:W5:Y:S02]  /*1520*/  LDG.E.64 R2, desc[UR36][R2.64] ;  /* 0x0000002402027981 */ /* 0x002f64000c1e1b00 */
.L_x_35:
[----:B------:R-:W-:Y:S05]  /*1530*/  BSYNC.RECONVERGENT B6 ;  /* 0x0000000000067941 */ /* 0x000fea0003800200 */
.L_x_34:
        /* <DEDUP_REMOVED lines=21> */
.L_x_37:
[----:B------:R-:W0:Y:S02]  /*1690*/  LDC.64 R2, c[0x4][0x28] ;  /* 0x01000a00ff027b82 */ /* 0x000e240000000a00 */
[----:B0-----:R-:W5:Y:S02]  /*16a0*/  LDG.E.64 R2, desc[UR36][R2.64] ;  /* 0x0000002402027981 */ /* 0x001f64000c1e1b00 */
.L_x_27:
[----:B------:R-:W-:Y:S05]  /*16b0*/  BSYNC.RECONVERGENT B7 ;  /* 0x0000000000077941 */ /* 0x000fea0003800200 */
.L_x_26:
[----:B-----5:R-:W-:-:S05]  /*16c0*/  IMAD.WIDE.U32 R6, R22, 0x70, R2 ;  /* 0x0000007016067825 */ /* 0x020fca00078e0002 */
[----:B------:R-:W2:Y:S02]  /*16d0*/  LD.E R19, desc[UR36][R6.64+0x60] ;  /* 0x0000602406137980 */ /* 0x000ea4000c101900 */
        /* <DEDUP_REMOVED lines=26> */
.L_x_40:
[----:B------:R-:W0:Y:S02]  /*1880*/  LDC.64 R4, c[0x4][0x20] ;  /* 0x01000800ff047b82 */ /* 0x000e240000000a00 */
[----:B0-----:R-:W5:Y:S02]  /*1890*/  LDG.E.64 R4, desc[UR36][R4.64] ;  /* 0x0000002404047981 */ /* 0x001f64000c1e1b00 */
.L_x_39:
[----:B------:R-:W-:Y:S05]  /*18a0*/  BSYNC.RECONVERGENT B6 ;  /* 0x0000000000067941 */ /* 0x000fea0003800200 */
.L_x_38:
        /* <DEDUP_REMOVED lines=8> */
[----:B--2---:R-:W-:-:S04]  /*1930*/  IMAD.WIDE.U32 R6, R22, 0x70, R2 ;  /* 0x0000007016067825 */ /* 0x004fc800078e0002 */
        /* <DEDUP_REMOVED lines=15> */
.L_x_43:
[----:B------:R-:W0:Y:S02]  /*1a30*/  LDC.64 R4, c[0x4][0x20] ;  /* 0x01000800ff047b82 */ /* 0x000e240000000a00 */
[----:B0-----:R-:W5:Y:S02]  /*1a40*/  LDG.E.64 R4, desc[UR36][R4.64] ;  /* 0x0000002404047981 */ /* 0x001f64000c1e1b00 */
.L_x_42:
[----:B------:R-:W-:Y:S05]  /*1a50*/  BSYNC.RECONVERGENT B6 ;  /* 0x0000000000067941 */ /* 0x000fea0003800200 */
.L_x_41:
        /* <DEDUP_REMOVED lines=24> */
.L_x_46:
[----:B------:R-:W0:Y:S02]  /*1be0*/  LDC.64 R4, c[0x4][0x20] ;  /* 0x01000800ff047b82 */ /* 0x000e240000000a00 */
[----:B0-----:R-:W5:Y:S02]  /*1bf0*/  LDG.E.64 R4, desc[UR36][R4.64] ;  /* 0x0000002404047981 */ /* 0x001f64000c1e1b00 */
.L_x_45:
[----:B------:R-:W-:Y:S05]  /*1c00*/  BSYNC.RECONVERGENT B6 ;  /* 0x0000000000067941 */ /* 0x000fea0003800200 */
.L_x_44:
[----:B-----5:R-:W-:-:S05]  /*1c10*/  IMAD.WIDE.U32 R4, R19, 0x68, R4 ;  /* 0x0000006813047825 */ /* 0x020fca00078e0004 */
[----:B------:R-:W2:Y:S02]  /*1c20*/  LD.E R9, desc[UR36][R4.64+0xc] ;  /* 0x00000c2404097980 */ /* 0x000ea4000c101900 */
        /* <DEDUP_REMOVED lines=21> */
.L_x_1:
[----:B------:R-:W-:Y:S05]  /*1d80*/  BSYNC.RECONVERGENT B8 ;  /* 0x0000000000087941 */ /* 0x000fea0003800200 */
.L_x_0:
[----:B------:R-:W-:Y:S02]  /*1d90*/  ISETP.NE.AND P6, PT, R26, RZ, PT ;  /* 0x000000ff1a00720c */ /* 0x000fe40003fc5270 */
[----:B------:R-:W-:-:S05]  /*1da0*/  IADD3 R24, P0, PT, R24, 0x4, RZ ;  /* 0x0000000418187810 */ /* 0x000fca0007f1e0ff */
[----:B------:R-:W-:-:S06]  /*1db0*/  IMAD.X R25, RZ, RZ, R25, P0 ;  /* 0x000000ffff197224 */ /* 0x000fcc00000e0619 */
[----:B------:R-:W-:Y:S05]  /*1dc0*/  @P6 BRA `(.L_x_47) ;  /* 0xffffffe000c86947 */ /* 0x000fea000383ffff */
[----:B------:R-:W-:Y:S05]  /*1dd0*/  EXIT ;  /* 0x000000000000794d */ /* 0x000fea0003800000 */
.L_x_48:
[----:B------:R-:W-:-:S00]  /*1de0*/  BRA `(.L_x_48) ;  /* 0xfffffffc00fc7947 */ /* 0x000fc0000383ffff */
[----:B------:R-:W-:-:S00]  /*1df0*/  NOP ;  /* 0x0000000000007918 */ /* 0x000fc00000000000 */
        /* <DEDUP_REMOVED lines=8> */
.L_x_107:


//--------------------- .text._Z21averageCornerVerticesi --------------------------
	.section	.text._Z21averageCornerVerticesi,"ax",@progbits
	.align	128
        .global         _Z21averageCornerVerticesi
        .type           _Z21averageCornerVerticesi,@function
        .size           _Z21averageCornerVerticesi,(.L_x_106 - _Z21averageCornerVerticesi)
        .other          _Z21averageCornerVerticesi,@"STO_CUDA_ENTRY STV_DEFAULT"
_Z21averageCornerVerticesi:
.text._Z21averageCornerVerticesi:
[----:B------:R-:W-:Y:S01]  /*0000*/  LDC R1, c[0x0][0x37c] ;  /* 0x0000df00ff017b82 */ /* 0x000fe20000000800 */
[----:B------:R-:W0:Y:S07]  /*0010*/  S2R R0, SR_TID.X ;  /* 0x0000000000007919 */ /* 0x000e2e0000002100 */
[----:B------:R-:W0:Y:S01]  /*0020*/  S2UR UR4, SR_CTAID.X ;  /* 0x00000000000479c3 */ /* 0x000e220000002500 */
[----:B------:R-:W1:Y:S07]  /*0030*/  LDCU UR5, c[0x0][0x380] ;  /* 0x00007000ff0577ac */ /* 0x000e6e0008000800 */
[----:B------:R-:W0:Y:S02]  /*0040*/  LDC R7, c[0x0][0x360] ;  /* 0x0000d800ff077b82 */ /* 0x000e240000000800 */
[----:B0-----:R-:W-:-:S05]  /*0050*/  IMAD R7, R7, UR4, R0 ;  /* 0x0000000407077c24 */ /* 0x001fca000f8e0200 */
[----:B-1----:R-:W-:-:S13]  /*0060*/  ISETP.GT.AND P0, PT, R7, UR5, PT ;  /* 0x0000000507007c0c */ /* 0x002fda000bf04270 */
[----:B------:R-:W-:Y:S05]  /*0070*/  @P0 EXIT ;  /* 0x000000000000094d */ /* 0x000fea0003800000 */
[----:B------:R-:W-:Y:S01]  /*0080*/  UISETP.GT.AND UP0, UPT, UR5, URZ, UPT ;  /* 0x000000ff0500728c */ /* 0x000fe2000bf04270 */
[----:B------:R-:W0:Y:S08]  /*0090*/  LDCU.64 UR4, c[0x0][0x358] ;  /* 0x00006b00ff0477ac */ /* 0x000e300008000a00 */
[----:B------:R-:W-:Y:S05]  /*00a0*/  BRA.U UP0, `(.L_x_49) ;  /* 0x0000000500147547 */ /* 0x000fea000b800000 */
[----:B------:R-:W0:Y:S02]  /*00b0*/  LDC.64 R4, c[0x4][0x10] ;  /* 0x01000400ff047b82 */ /* 0x000e240000000a00 */
[----:B0-----:R-:W2:Y:S06]  /*00c0*/  LDG.E.64 R8, desc[UR4][R4.64] ;  /* 0x0000000404087981 */ /* 0x001eac000c1e1b00 */
[----:B------:R-:W0:Y:S01]  /*00d0*/  LDC.64 R2, c[0x4][0x28] ;  /* 0x01000a00ff027b82 */ /* 0x000e220000000a00 */
[----:B--2---:R-:W-:Y:S02]  /*00e0*/  IMAD.WIDE R10, R7, 0x68, R8 ;  /* 0x00000068070a7825 */ /* 0x004fe400078e0208 */
[----:B0-----:R-:W2:Y:S04]  /*00f0*/  LDG.E.64 R8, desc[UR4][R2.64] ;  /* 0x0000000402087981 */ /* 0x001ea8000c1e1b00 */
[----:B------:R-:W2:Y:S02]  /*0100*/  LDG.E R11, desc[UR4][R10.64] ;  /* 0x000000040a0b7981 */ /* 0x000ea4000c1e1900 */
[----:B--2---:R-:W-:-:S04]  /*0110*/  IMAD.WIDE R12, R11, 0x70, R8 ;  /* 0x000000700b0c7825 */ /* 0x004fc800078e0208 */
[----:B------:R-:W-:Y:S01]  /*0120*/  IMAD.MOV.U32 R8, RZ, RZ, 0x0 ;  /* 0x00000000ff087424 */ /* 0x000fe200078e00ff */
[----:B------:R-:W-:Y:S01]  /*0130*/  STG.E.U8 desc[UR4][R12.64+0x18], RZ ;  /* 0x000018ff0c007986 */ /* 0x000fe2000c101104 */
[----:B------:R-:W-:-:S03]  /*0140*/  IMAD.MOV.U32 R9, RZ, RZ, 0x7ff80000 ;  /* 0x7ff80000ff097424 */ /* 0x000fc600078e00ff */
[----:B------:R-:W-:Y:S04]  /*0150*/  STG.E desc[UR4][R12.64+0x1c], RZ ;  /* 0x00001cff0c007986 */ /* 0x000fe8000c101904 */
[----:B------:R-:W-:Y:S04]  /*0160*/  STG.E.64 desc[UR4][R12.64], R8 ;  /* 0x000000080c007986 */ /* 0x000fe8000c101b04 */
[----:B------:R-:W-:Y:S04]  /*0170*/  STG.E.64 desc[UR4][R12.64+0x8], R8 ;  /* 0x000008080c007986 */ /* 0x000fe8000c101b04 */
[----:B------:R0:W-:Y:S04]  /*0180*/  STG.E.64 desc[UR4][R12.64+0x10], R8 ;  /* 0x000010080c007986 */ /* 0x0001e8000c101b04 */
[----:B------:R-:W2:Y:S02]  /*0190*/  LDG.E.64 R14, desc[UR4][R4.64] ;  /* 0x00000004040e7981 */ /* 0x000ea4000c1e1b00 */
[----:B--2---:R-:W-:-:S02]  /*01a0*/  IMAD.WIDE R16, R7, 0x68, R14 ;  /* 0x0000006807107825 */ /* 0x004fc400078e020e */
[----:B------:R-:W2:Y:S04]  /*01b0*/  LDG.E.64 R14, desc[UR4][R2.64] ;  /* 0x00000004020e7981 */ /* 0x000ea8000c1e1b00 */
[----:B------:R-:W2:Y:S02]  /*01c0*/  LDG.E R17, desc[UR4][R16.64] ;  /* 0x0000000410117981 */ /* 0x000ea4000c1e1900 */
[----:B--2---:R-:W-:-:S05]  /*01d0*/  IMAD.WIDE R14, R17, 0x70, R14 ;  /* 0x00000070110e7825 */ /* 0x004fca00078e020e */
[----:B------:R1:W-:Y:S04]  /*01e0*/  STG.E desc[UR4][R14.64+0x64], RZ ;  /* 0x000064ff0e007986 */ /* 0x0003e8000c101904 */
[----:B------:R-:W2:Y:S02]  /*01f0*/  LDG.E.64 R10, desc[UR4][R4.64] ;  /* 0x00000004040a7981 */ /* 0x000ea4000c1e1b00 */
[----:B--2---:R-:W-:Y:S02]  /*0200*/  IMAD.WIDE R18, R7, 0x68, R10 ;  /* 0x0000006807127825 */ /* 0x004fe400078e020a */
[----:B------:R-:W2:Y:S04]  /*0210*/  LDG.E.64 R10, desc[UR4][R2.64] ;  /* 0x00000004020a7981 */ /* 0x000ea8000c1e1b00 */
[----:B------:R-:W2:Y:S02]  /*0220*/  LDG.E R19, desc[UR4][R18.64+0x4] ;  /* 0x0000040412137981 */ /* 0x000ea4000c1e1900 */
[----:B--2---:R-:W-:-:S05]  /*0230*/  IMAD.WIDE R10, R19, 0x70, R10 ;  /* 0x00000070130a7825 */ /* 0x004fca00078e020a */
[----:B------:R-:W-:Y:S04]  /*0240*/  STG.E.64 desc[UR4][R10.64], R8 ;  /* 0x000000080a007986 */ /* 0x000fe8000c101b04 */
[----:B------:R-:W-:Y:S04]  /*0250*/  STG.E.64 desc[UR4][R10.64+0x8], R8 ;  /* 0x000008080a007986 */ /* 0x000fe8000c101b04 */
[----:B------:R-:W-:Y:S04]  /*0260*/  STG.E.64 desc[UR4][R10.64+0x10], R8 ;  /* 0x000010080a007986 */ /* 0x000fe8000c101b04 */
[----:B------:R-:W-:Y:S04]  /*0270*/  STG.E.U8 desc[UR4][R10.64+0x18], RZ ;  /* 0x000018ff0a007986 */ /* 0x000fe8000c101104 */
[----:B------:R2:W-:Y:S04]  /*0280*/  STG.E desc[UR4][R10.64+0x1c], RZ ;  /* 0x00001cff0a007986 */ /* 0x0005e8000c101904 */
[----:B0-----:R-:W1:Y:S02]  /*0290*/  LDG.E.64 R12, desc[UR4][R4.64] ;  /* 0x00000004040c7981 */ /* 0x001e64000c1e1b00 */
[----:B-1----:R-:W-:-:S02]  /*02a0*/  IMAD.WIDE R14, R7, 0x68, R12 ;  /* 0x00000068070e7825 */ /* 0x002fc400078e020c */
[----:B------:R-:W3:Y:S04]  /*02b0*/  LDG.E.64 R12, desc[UR4][R2.64] ;  /* 0x00000004020c7981 */ /* 0x000ee8000c1e1b00 */
[----:B------:R-:W3:Y:S02]  /*02c0*/  LDG.E R15, desc[UR4][R14.64+0x4] ;  /* 0x000004040e0f7981 */ /* 0x000ee4000c1e1900 */
[----:B---3--:R-:W-:-:S05]  /*02d0*/  IMAD.WIDE R12, R15, 0x70, R12 ;  /* 0x000000700f0c7825 */ /* 0x008fca00078e020c */
[----:B------:R0:W-:Y:S04]  /*02e0*/  STG.E desc[UR4][R12.64+0x64], RZ ;  /* 0x000064ff0c007986 */ /* 0x0001e8000c101904 */
[----:B------:R-:W3:Y:S02]  /*02f0*/  LDG.E.64 R16, desc[UR4][R4.64] ;  /* 0x0000000404107981 */ /* 0x000ee4000c1e1b00 */
[----:B---3--:R-:W-:Y:S02]  /*0300*/  IMAD.WIDE R18, R7, 0x68, R16 ;  /* 0x0000006807127825 */ /* 0x008fe400078e0210 */
[----:B------:R-:W3:Y:S04]  /*0310*/  LDG.E.64 R16, desc[UR4][R2.64] ;  /* 0x0000000402107981 */ /* 0x000ee8000c1e1b00 */
[----:B------:R-:W3:Y:S02]  /*0320*/  LDG.E R19, desc[UR4][R18.64+0x8] ;  /* 0x0000080412137981 */ /* 0x000ee4000c1e1900 */
[----:B---3--:R-:W-:-:S05]  /*0330*/  IMAD.WIDE R16, R19, 0x70, R16 ;  /* 0x0000007013107825 */ /* 0x008fca00078e0210 */
[----:B------:R-:W-:Y:S04]  /*0340*/  STG.E.64 desc[UR4][R16.64], R8 ;  /* 0x0000000810007986 */ /* 0x000fe8000c101b04 */
[----:B------:R-:W-:Y:S04]  /*0350*/  STG.E.64 desc[UR4][R16.64+0x8], R8 ;  /* 0x0000080810007986 */ /* 0x000fe8000c101b04 */
[----:B------:R-:W-:Y:S04]  /*0360*/  STG.E.64 desc[UR4][R16.64+0x10], R8 ;  /* 0x0000100810007986 */ /* 0x000fe8000c101b04 */
[----:B------:R-:W-:Y:S04]  /*0370*/  STG.E.U8 desc[UR4][R16.64+0x18], RZ ;  /* 0x000018ff10007986 */ /* 0x000fe8000c101104 */
[----:B------:R-:W-:Y:S04]  /*0380*/  STG.E desc[UR4][R16.64+0x1c], RZ ;  /* 0x00001cff10007986 */ /* 0x000fe8000c101904 */
[----:B--2---:R-:W0:Y:S02]  /*0390*/  LDG.E.64 R10, desc[UR4][R4.64] ;  /* 0x00000004040a7981 */ /* 0x004e24000c1e1b00 */
[----:B0-----:R-:W-:-:S02]  /*03a0*/  IMAD.WIDE R12, R7, 0x68, R10 ;  /* 0x00000068070c7825 */ /* 0x001fc400078e020a */
        /* <DEDUP_REMOVED lines=13> */
[----:B------:R-:W-:Y:S04]  /*0480*/  STG.E desc[UR4][R14.64+0x1c], RZ ;  /* 0x00001cff0e007986 */ /* 0x000fe8000c101904 */
[----:B0-----:R-:W2:Y:S02]  /*0490*/  LDG.E.64 R10, desc[UR4][R4.64] ;  /* 0x00000004040a7981 */ /* 0x001ea4000c1e1b00 */
[----:B--2---:R-:W-:-:S02]  /*04a0*/  IMAD.WIDE R10, R7, 0x68, R10 ;  /* 0x00000068070a7825 */ /* 0x004fc400078e020a */
[----:B------:R-:W2:Y:S04]  /*04b0*/  LDG.E.64 R6, desc[UR4][R2.64] ;  /* 0x0000000402067981 */ /* 0x000ea8000c1e1b00 */
[----:B------:R-:W2:Y:S02]  /*04c0*/  LDG.E R11, desc[UR4][R10.64+0xc] ;  /* 0x00000c040a0b7981 */ /* 0x000ea4000c1e1900 */
[----:B--2---:R-:W-:-:S05]  /*04d0*/  IMAD.WIDE R6, R11, 0x70, R6 ;  /* 0x000000700b067825 */ /* 0x004fca00078e0206 */
[----:B------:R-:W-:Y:S01]  /*04e0*/  STG.E desc[UR4][R6.64+0x64], RZ ;  /* 0x000064ff06007986 */ /* 0x000fe2000c101904 */
[----:B------:R-:W-:Y:S05]  /*04f0*/  EXIT ;  /* 0x000000000000794d */ /* 0x000fea0003800000 */
.L_x_49:
[----:B------:R-:W0:Y:S02]  /*0500*/  LDC.64 R14, c[0x4][0x10] ;  /* 0x01000400ff0e7b82 */ /* 0x000e240000000a00 */
[----:B0-----:R-:W2:Y:S06]  /*0510*/  LDG.E.64 R14, desc[UR4][R14.64] ;  /* 0x000000040e0e7981 */ /* 0x001eac000c1e1b00 */
[----:B------:R-:W0:Y:S02]  /*0520*/  LDC.64 R4, c[0x4][0x8] ;  /* 0x01000200ff047b82 */ /* 0x000e240000000a00 */
[----:B0-----:R-:W3:Y:S01]  /*0530*/  LDG.E.64 R4, desc[UR4][R4.64] ;  /* 0x0000000404047981 */ /* 0x001ee2000c1e1b00 */
[----:B--2---:R-:W-:-:S05]  /*0540*/  IMAD.WIDE R8, R7, 0x68, R14 ;  /* 0x0000006807087825 */ /* 0x004fca00078e020e */
[----:B------:R-:W3:Y:S01]  /*0550*/  LDG.E R3, desc[UR4][R8.64] ;  /* 0x0000000408037981 */ /* 0x000ee2000c1e1900 */
[----:B------:R-:W-:Y:S01]  /*0560*/  HFMA2 R27, -RZ, RZ, 0, 0 ;  /* 0x00000000ff1b7431 */ /* 0x000fe200000001ff */
[----:B------:R-:W-:Y:S01]  /*0570*/  BSSY.RECONVERGENT B0, `(.L_x_50) ;  /* 0x0000038000007945 */ /* 0x000fe20003800200 */
[----:B------:R-:W-:Y:S01]  /*0580*/  IMAD.MOV.U32 R2, RZ, RZ, RZ ;  /* 0x000000ffff027224 */ /* 0x000fe200078e00ff */
[----:B------:R-:W-:Y:S02]  /*0590*/  CS2R R12, SRZ ;  /* 0x00000000000c7805 */ /* 0x000fe4000001ff00 */
[----:B------:R-:W-:Y:S02]  /*05a0*/  CS2R R32, SRZ ;  /* 0x0000000000207805 */ /* 0x000fe4000001ff00 */
[----:B------:R-:W-:Y:S01]  /*05b0*/  CS2R R28, SRZ ;  /* 0x00000000001c7805 */ /* 0x000fe2000001ff00 */
[----:B---3--:R-:W-:-:S07]  /*05c0*/  IMAD.WIDE R16, R3, 0x70, R4 ;  /* 0x0000007003107825 */ /* 0x008fce00078e0204 */
.L_x_55:
[----:B------:R-:W-:Y:S01]  /*05d0*/  BSSY.RECONVERGENT B1, `(.L_x_51) ;  /* 0x000002d000017945 */ /* 0x000fe20003800200 */
[----:B------:R-:W-:-:S07]  /*05e0*/  IMAD.MOV.U32 R0, RZ, RZ, RZ ;  /* 0x000000ffff007224 */ /* 0x000fce00078e00ff */
.L_x_54:
[----:B------:R-:W-:-:S04]  /*05f0*/  IMAD.WIDE R18, R27, 0x68, R14 ;  /* 0x000000681b127825 */ /* 0x000fc800078e020e */
[----:B------:R-:W-:-:S06]  /*0600*/  IMAD.WIDE R20, R0, 0x4, R18 ;  /* 0x0000000400147825 */ /* 0x000fcc00078e0212 */
[----:B------:R-:W2:Y:S01]  /*0610*/  LDG.E R20, desc[UR4][R20.64] ;  /* 0x0000000414147981 */ /* 0x000ea2000c1e1900 */
[----:B------:R-:W-:Y:S01]  /*0620*/  BSSY.RECONVERGENT B2, `(.L_x_52) ;  /* 0x0000024000027945 */ /* 0x000fe20003800200 */
[----:B--2---:R-:W-:-:S13]  /*0630*/  ISETP.NE.AND P0, PT, R3, R20, PT ;  /* 0x000000140300720c */ /* 0x004fda0003f05270 */
[----:B------:R-:W-:Y:S05]  /*0640*/  @P0 BRA `(.L_x_53) ;  /* 0x0000000000840947 */ /* 0x000fea0003800000 */
[----:B------:R-:W-:-:S04]  /*0650*/  IADD3 R6, PT, PT, R0, 0x1, RZ ;  /* 0x0000000100067810 */ /* 0x000fc80007ffe0ff */
[----:B------:R-:W-:-:S04]  /*0660*/  SHF.R.S32.HI R21, RZ, 0x1f, R6 ;  /* 0x0000001fff157819 */ /* 0x000fc80000011406 */
[----:B------:R-:W-:-:S04]  /*0670*/  LEA.HI R21, R21, R6, RZ, 0x2 ;  /* 0x0000000615157211 */ /* 0x000fc800078f10ff */
[----:B------:R-:W-:-:S05]  /*0680*/  LOP3.LUT R21, R21, 0xfffffffc, RZ, 0xc0, !PT ;  /* 0xfffffffc15157812 */ /* 0x000fca00078ec0ff */
[----:B------:R-:W-:-:S04]  /*0690*/  IMAD.IADD R21, R6, 0x1, -R21 ;  /* 0x0000000106157824 */ /* 0x000fc800078e0a15 */
[----:B------:R-:W-:Y:S02]  /*06a0*/  IMAD.WIDE R30, R21, 0x4, R18 ;  /* 0x00000004151e7825 */ /* 0x000fe400078e0212 */
[----:B------:R-:W2:Y:S04]  /*06b0*/  LDG.E.64 R20, desc[UR4][R16.64] ;  /* 0x0000000410147981 */ /* 0x000ea8000c1e1b00 */
[----:B------:R-:W3:Y:S02]  /*06c0*/  LDG.E R19, desc[UR4][R30.64] ;  /* 0x000000041e137981 */ /* 0x000ee4000c1e1900 */
[----:B---3--:R-:W-:-:S05]  /*06d0*/  IMAD.WIDE R18, R19, 0x70, R4 ;  /* 0x0000007013127825 */ /* 0x008fca00078e0204 */
[----:B------:R-:W2:Y:S04]  /*06e0*/  LDG.E.64 R22, desc[UR4][R18.64] ;  /* 0x0000000412167981 */ /* 0x000ea8000c1e1b00 */
[----:B------:R-:W3:Y:S01]  /*06f0*/  LDG.E.64 R24, desc[UR4][R18.64+0x8] ;  /* 0x0000080412187981 */ /* 0x000ee2000c1e1b00 */
[----:B--2---:R-:W-:-:S03]  /*0700*/  DADD R20, R20, R22 ;  /* 0x0000000014147229 */ /* 0x004fc60000000016 */
[----:B------:R-:W3:Y:S05]  /*0710*/  LDG.E.64 R22, desc[UR4][R16.64+0x8] ;  /* 0x0000080410167981 */ /* 0x000eea000c1e1b00 */
[----:B------:R-:W-:Y:S02]  /*0720*/  DFMA R12, R20, 0.5, R12 ;  /* 0x3fe00000140c782b */ /* 0x000fe4000000000c */
[----:B------:R-:W2:Y:S01]  /*0730*/  LDG.E.64 R20, desc[UR4][R16.64+0x10] ;  /* 0x0000100410147981 */ /* 0x000ea2000c1e1b00 */
[C---:B------:R-:W-:Y:S01]  /*0740*/  IMAD.SHL.U32 R6, R2.reuse, 0x4, RZ ;  /* 0x0000000402067824 */ /* 0x040fe200078e00ff */
[----:B------:R-:W-:-:S04]  /*0750*/  ISETP.GT.AND P0, PT, R2, 0x2, PT ;  /* 0x000000020200780c */ /* 0x000fc80003f04270 */
[C---:B------:R-:W-:Y:S02]  /*0760*/  ISETP.EQ.AND P1, PT, R6.reuse, RZ, PT ;  /* 0x000000ff0600720c */ /* 0x040fe40003f22270 */
[C---:B------:R-:W-:Y:S02]  /*0770*/  ISETP.EQ.AND P2, PT, R6.reuse, 0x4, PT ;  /* 0x000000040600780c */ /* 0x040fe40003f42270 */
[C---:B------:R-:W-:Y:S02]  /*0780*/  ISETP.EQ.AND P3, PT, R6.reuse, 0x8, PT ;  /* 0x000000080600780c */ /* 0x040fe40003f62270 */
[----:B------:R-:W-:Y:S01]  /*0790*/  ISETP.EQ.AND P4, PT, R6, 0xc, PT ;  /* 0x0000000c0600780c */ /* 0x000fe20003f82270 */
[----:B---3--:R-:W-:Y:S01]  /*07a0*/  DADD R22, R22, R24 ;  /* 0x0000000016167229 */ /* 0x008fe20000000018 */
[----:B------:R-:W2:Y:S05]  /*07b0*/  LDG.E.64 R24, desc[UR4][R18.64+0x10] ;  /* 0x0000100412187981 */ /* 0x000eaa000c1e1b00 */
[----:B------:R-:W-:-:S02]  /*07c0*/  @P1 MOV R8, R27 ;  /* 0x0000001b00081202 */ /* 0x000fc40000000f00 */
[----:B------:R-:W-:-:S04]  /*07d0*/  @P2 IMAD.MOV.U32 R9, RZ, RZ, R27 ;  /* 0x000000ffff092224 */ /* 0x000fc800078e001b */
[----:B------:R-:W-:Y:S01]  /*07e0*/  @P4 MOV R11, R27 ;  /* 0x0000001b000b4202 */ /* 0x000fe20000000f00 */
[----:B------:R-:W-:Y:S02]  /*07f0*/  @P3 IMAD.MOV.U32 R10, RZ, RZ, R27 ;  /* 0x000000ffff0a3224 */ /* 0x000fe400078e001b */
[----:B------:R-:W0:Y:S01]  /*0800*/  @P0 LDC R27, c[0x0][0x380] ;  /* 0x0000e000ff1b0b82 */ /* 0x000e220000000800 */
[----:B------:R-:W-:Y:S01]  /*0810*/  DFMA R32, R22, 0.5, R32 ;  /* 0x3fe000001620782b */ /* 0x000fe20000000020 */
[----:B------:R-:W-:Y:S01]  /*0820*/  VIADD R2, R2, 0x1 ;  /* 0x0000000102027836 */ /* 0x000fe20000000000 */
[----:B------:R-:W-:Y:S01]  /*0830*/  SEL R0, R0, 0x4, !P0 ;  /* 0x0000000400007807 */ /* 0x000fe20004000000 */
[----:B--2---:R-:W-:-:S08]  /*0840*/  DADD R20, R20, R24 ;  /* 0x0000000014147229 */ /* 0x004fd00000000018 */
[----:B0-----:R-:W-:-:S11]  /*0850*/  DFMA R28, R20, 0.5, R28 ;  /* 0x3fe00000141c782b */ /* 0x001fd6000000001c */
.L_x_53:
[----:B------:R-:W-:Y:S05]  /*0860*/  BSYNC.RECONVERGENT B2 ;  /* 0x0000000000027941 */ /* 0x000fea0003800200 */
.L_x_52:
[C---:B------:R-:W-:Y:S01]  /*0870*/  ISETP.GE.AND P0, PT, R0.reuse, 0x3, PT ;  /* 0x000000030000780c */ /* 0x040fe20003f06270 */
[----:B------:R-:W-:-:S12]  /*0880*/  VIADD R0, R0, 0x1 ;  /* 0x0000000100007836 */ /* 0x000fd80000000000 */
[----:B------:R-:W-:Y:S05]  /*0890*/  @!P0 BRA `(.L_x_54) ;  /* 0xfffffffc00548947 */ /* 0x000fea000383ffff */
[----:B------:R-:W-:Y:S05]  /*08a0*/  BSYNC.RECONVERGENT B1 ;  /* 0x0000000000017941 */ /* 0x000fea0003800200 */
.L_x_51:
[----:B------:R-:W0:Y:S01]  /*08b0*/  LDCU UR6, c[0x0][0x380] ;  /* 0x00007000ff0677ac */ /* 0x000e220008000800 */
[----:B------:R-:W-:-:S04]  /*08c0*/  IADD3 R27, PT, PT, R27, 0x1, RZ ;  /* 0x000000011b1b7810 */ /* 0x000fc80007ffe0ff */
[----:B0-----:R-:W-:-:S13]  /*08d0*/  ISETP.GE.AND P0, PT, R27, UR6, PT ;  /* 0x000000061b007c0c */ /* 0x001fda000bf06270 */
[----:B------:R-:W-:Y:S05]  /*08e0*/  @!P0 BRA `(.L_x_55) ;  /* 0xfffffffc00388947 */ /* 0x000fea000383ffff */
[----:B------:R-:W-:Y:S05]  /*08f0*/  BSYNC.RECONVERGENT B0 ;  /* 0x0000000000007941 */ /* 0x000fea0003800200 */
.L_x_50:
[----:B------:R-:W0:Y:S01]  /*0900*/  I2F.F64 R4, R2 ;  /* 0x0000000200047312 */ /* 0x000e220000201c00 */
[----:B------:R-:W-:Y:S01]  /*0910*/  IMAD.MOV.U32 R14, RZ, RZ, 0x1 ;  /* 0x00000001ff0e7424 */ /* 0x000fe200078e00ff */
[----:B------:R-:W-:Y:S01]  /*0920*/  FSETP.GEU.AND P1, PT, |R13|, 6.5827683646048100446e-37, PT ;  /* 0x036000000d00780b */ /* 0x000fe20003f2e200 */
[----:B------:R-:W-:Y:S05]  /*0930*/  BSSY.RECONVERGENT B1, `(.L_x_56) ;  /* 0x0000014000017945 */ /* 0x000fea0003800200 */
[----:B0-----:R-:W0:Y:S02]  /*0940*/  MUFU.RCP64H R15, R5 ;  /* 0x00000005000f7308 */ /* 0x001e240000001800 */
[----:B0-----:R-:W-:-:S08]  /*0950*/  DFMA R16, -R4, R14, 1 ;  /* 0x3ff000000410742b */ /* 0x001fd0000000010e */
[----:B------:R-:W-:-:S08]  /*0960*/  DFMA R16, R16, R16, R16 ;  /* 0x000000101010722b */ /* 0x000fd00000000010 */
[----:B------:R-:W-:-:S08]  /*0970*/  DFMA R16, R14, R16, R14 ;  /* 0x000000100e10722b */ /* 0x000fd0000000000e */
[----:B------:R-:W-:-:S08]  /*0980*/  DFMA R14, -R4, R16, 1 ;  /* 0x3ff00000040e742b */ /* 0x000fd00000000110 */
[----:B------:R-:W-:-:S08]  /*0990*/  DFMA R14, R16, R14, R16 ;  /* 0x0000000e100e722b */ /* 0x000fd00000000010 */
[----:B------:R-:W-:-:S08]  /*09a0*/  DMUL R26, R12, R14 ;  /* 0x0000000e0c1a7228 */ /* 0x000fd00000000000 */
[----:B------:R-:W-:-:S08]  /*09b0*/  DFMA R16, -R4, R26, R12 ;  /* 0x0000001a0410722b */ /* 0x000fd0000000010c */
[----:B------:R-:W-:-:S10]  /*09c0*/  DFMA R26, R14, R16, R26 ;  /* 0x000000100e1a722b */ /* 0x000fd4000000001a */
[----:B------:R-:W-:-:S05]  /*09d0*/  FFMA R0, RZ, R5, R27 ;  /* 0x00000005ff007223 */ /* 0x000fca000000001b */
[----:B------:R-:W-:-:S13]  /*09e0*/  FSETP.GT.AND P0, PT, |R0|, 1.469367938527859385e-39, PT ;  /* 0x001000000000780b */ /* 0x000fda0003f04200 */
[----:B------:R-:W-:Y:S05]  /*09f0*/  @P0 BRA P1, `(.L_x_57) ;  /* 0x00000000001c0947 */ /* 0x000fea0000800000 */
[----:B------:R-:W-:Y:S01]  /*0a00*/  IMAD.MOV.U32 R0, RZ, RZ, R13 ;  /* 0x000000ffff007224 */ /* 0x000fe200078e000d */
[----:B------:R-:W-:Y:S01]  /*0a10*/  MOV R16, R4 ;  /* 0x0000000400107202 */ /* 0x000fe20000000f00 */
[----:B------:R-:W-:Y:S01]  /*0a20*/  IMAD.MOV.U32 R13, RZ, RZ, R5 ;  /* 0x000000ffff0d7224 */ /* 0x000fe200078e0005 */
[----:B------:R-:W-:-:S07]  /*0a30*/  MOV R6, 0xa50 ;  /* 0x00000a5000067802 */ /* 0x000fce0000000f00 */
[----:B------:R-:W-:Y:S05]  /*0a40*/  CALL.REL.NOINC `($__internal_0_$__cuda_sm20_div_rn_f64_full) ;  /* 0x0000002400987944 */ /* 0x000fea0003c00000 */
[----:B------:R-:W-:Y:S01]  /*0a50*/  IMAD.MOV.U32 R26, RZ, RZ, R12 ;  /* 0x000000ffff1a7224 */ /* 0x000fe200078e000c */
[----:B------:R-:W-:-:S07]  /*0a60*/  MOV R27, R0 ;  /* 0x00000000001b7202 */ /* 0x000fce0000000f00 */
.L_x_57:
[----:B------:R-:W-:Y:S05]  /*0a70*/  BSYNC.RECONVERGENT B1 ;  /* 0x0000000000017941 */ /* 0x000fea0003800200 */
.L_x_56:
[----:B------:R-:W0:Y:S01]  /*0a80*/  MUFU.RCP64H R13, R5 ;  /* 0x00000005000d7308 */ /* 0x000e220000001800 */
[----:B------:R-:W-:Y:S01]  /*0a90*/  IMAD.MOV.U32 R12, RZ, RZ, 0x1 ;  /* 0x00000001ff0c7424 */ /* 0x000fe200078e00ff */
[----:B------:R-:W-:Y:S01]  /*0aa0*/  FSETP.GEU.AND P1, PT, |R33|, 6.5827683646048100446e-37, PT ;  /* 0x036000002100780b */ /* 0x000fe20003f2e200 */
[----:B------:R-:W-:Y:S04]  /*0ab0*/  BSSY.RECONVERGENT B1, `(.L_x_58) ;  /* 0x0000014000017945 */ /* 0x000fe80003800200 */
        /* <DEDUP_REMOVED lines=14> */
[----:B------:R-:W-:Y:S01]  /*0ba0*/  MOV R6, 0xbd0 ;  /* 0x00000bd000067802 */ /* 0x000fe20000000f00 */
[----:B------:R-:W-:-:S07]  /*0bb0*/  IMAD.MOV.U32 R13, RZ, RZ, R5 ;  /* 0x000000ffff0d7224 */ /* 0x000fce00078e0005 */
[----:B------:R-:W-:Y:S05]  /*0bc0*/  CALL.REL.NOINC `($__internal_0_$__cuda_sm20_div_rn_f64_full) ;  /* 0x0000002400387944 */ /* 0x000fea0003c00000 */
[----:B------:R-:W-:Y:S01]  /*0bd0*/  MOV R24, R12 ;  /* 0x0000000c00187202 */ /* 0x000fe20000000f00 */
[----:B------:R-:W-:-:S07]  /*0be0*/  IMAD.MOV.U32 R25, RZ, RZ, R0 ;  /* 0x000000ffff197224 */ /* 0x000fce00078e0000 */
.L_x_59:
[----:B------:R-:W-:Y:S05]  /*0bf0*/  BSYNC.RECONVERGENT B1 ;  /* 0x0000000000017941 */ /* 0x000fea0003800200 */
.L_x_58:
        /* <DEDUP_REMOVED lines=15> */
[----:B------:R-:W-:Y:S01]  /*0cf0*/  MOV R12, R28 ;  /* 0x0000001c000c7202 */ /* 0x000fe20000000f00 */
[----:B------:R-:W-:Y:S01]  /*0d00*/  IMAD.MOV.U32 R0, RZ, RZ, R29 ;  /* 0x000000ffff007224 */ /* 0x000fe200078e001d */
[----:B------:R-:W-:Y:S01]  /*0d10*/  MOV R13, R5 ;  /* 0x00000005000d7202 */ /* 0x000fe20000000f00 */
[----:B------:R-:W-:Y:S01]  /*0d20*/  IMAD.MOV.U32 R16, RZ, RZ, R4 ;  /* 0x000000ffff107224 */ /* 0x000fe200078e0004 */
[----:B------:R-:W-:-:S07]  /*0d30*/  MOV R6, 0xd50 ;  /* 0x00000d5000067802 */ /* 0x000fce0000000f00 */
[----:B------:R-:W-:Y:S05]  /*0d40*/  CALL.REL.NOINC `($__internal_0_$__cuda_sm20_div_rn_f64_full) ;  /* 0x0000002000d87944 */ /* 0x000fea0003c00000 */
[----:B------:R-:W-:-:S07]  /*0d50*/  IMAD.MOV.U32 R13, RZ, RZ, R0 ;  /* 0x000000ffff0d7224 */ /* 0x000fce00078e0000 */
.L_x_61:
[----:B------:R-:W-:Y:S05]  /*0d60*/  BSYNC.RECONVERGENT B1 ;  /* 0x0000000000017941 */ /* 0x000fea0003800200 */
.L_x_60:
[----:B------:R-:W0:Y:S02]  /*0d70*/  LDC.64 R16, c[0x4][0x28] ;  /* 0x01000a00ff107b82 */ /* 0x000e240000000a00 */
[----:B0-----:R-:W2:Y:S06]  /*0d80*/  LDG.E.64 R4, desc[UR4][R16.64] ;  /* 0x0000000410047981 */ /* 0x001eac000c1e1b00 */
[----:B------:R-:W0:Y:S01]  /*0d90*/  LDC.64 R18, c[0x4][0x10] ;  /* 0x01000400ff127b82 */ /* 0x000e220000000a00 */
[----:B--2---:R-:W-:-:S05]  /*0da0*/  IMAD.WIDE R4, R3, 0x70, R4 ;  /* 0x0000007003047825 */ /* 0x004fca00078e0204 */
[----:B------:R-:W-:Y:S04]  /*0db0*/  STG.E.64 desc[UR4][R4.64], R26 ;  /* 0x0000001a04007986 */ /* 0x000fe8000c101b04 */
[----:B------:R-:W-:Y:S04]  /*0dc0*/  STG.E.64 desc[UR4][R4.64+0x8], R24 ;  /* 0x0000081804007986 */ /* 0x000fe8000c101b04 */
[----:B------:R1:W-:Y:S04]  /*0dd0*/  STG.E.64 desc[UR4][R4.64+0x10], R12 ;  /* 0x0000100c04007986 */ /* 0x0003e8000c101b04 */
[----:B------:R-:W-:Y:S04]  /*0de0*/  STG.E.U8 desc[UR4][R4.64+0x18], RZ ;  /* 0x000018ff04007986 */ /* 0x000fe8000c101104 */
[----:B------:R2:W-:Y:S04]  /*0df0*/  STG.E desc[UR4][R4.64+0x1c], RZ ;  /* 0x00001cff04007986 */ /* 0x0005e8000c101904 */
[----:B0-----:R-:W3:Y:S02]  /*0e00*/  LDG.E.64 R14, desc[UR4][R18.64] ;  /* 0x00000004120e7981 */ /* 0x001ee4000c1e1b00 */
[----:B---3--:R-:W-:-:S02]  /*0e10*/  IMAD.WIDE R20, R7, 0x68, R14 ;  /* 0x0000006807147825 */ /* 0x008fc400078e020e */
[----:B------:R-:W3:Y:S04]  /*0e20*/  LDG.E.64 R14, desc[UR4][R16.64] ;  /* 0x00000004100e7981 */ /* 0x000ee8000c1e1b00 */
[----:B------:R-:W3:Y:S02]  /*0e30*/  LDG.E R21, desc[UR4][R20.64] ;  /* 0x0000000414157981 */ /* 0x000ee4000c1e1900 */
[----:B---3--:R-:W-:-:S05]  /*0e40*/  IMAD.WIDE R14, R21, 0x70, R14 ;  /* 0x00000070150e7825 */ /* 0x008fca00078e020e */
[----:B------:R0:W-:Y:S04]  /*0e50*/  STG.E desc[UR4][R14.64+0x54], R8 ;  /* 0x000054080e007986 */ /* 0x0001e8000c101904 */
[----:B------:R-:W3:Y:S04]  /*0e60*/  LDG.E.64 R22, desc[UR4][R18.64] ;  /* 0x0000000412167981 */ /* 0x000ee8000c1e1b00 */
[----:B-1----:R-:W4:Y:S01]  /*0e70*/  LDG.E.64 R12, desc[UR4][R16.64] ;  /* 0x00000004100c7981 */ /* 0x002f22000c1e1b00 */
[----:B---3--:R-:W-:-:S06]  /*0e80*/  IMAD.WIDE R22, R7, 0x68, R22 ;  /* 0x0000006807167825 */ /* 0x008fcc00078e0216 */
[----:B------:R-:W4:Y:S02]  /*0e90*/  LDG.E R23, desc[UR4][R22.64] ;  /* 0x0000000416177981 */ /* 0x000f24000c1e1900 */
[----:B----4-:R-:W-:-:S05]  /*0ea0*/  IMAD.WIDE R12, R23, 0x70, R12 ;  /* 0x00000070170c7825 */ /* 0x010fca00078e020c */
[----:B------:R1:W-:Y:S04]  /*0eb0*/  STG.E desc[UR4][R12.64+0x58], R9 ;  /* 0x000058090c007986 */ /* 0x0003e8000c101904 */
[----:B--2---:R-:W2:Y:S02]  /*0ec0*/  LDG.E.64 R4, desc[UR4][R18.64] ;  /* 0x0000000412047981 */ /* 0x004ea4000c1e1b00 */
[----:B--2---:R-:W-:Y:S02]  /*0ed0*/  IMAD.WIDE R24, R7, 0x68, R4 ;  /* 0x0000006807187825 */ /* 0x004fe400078e0204 */
[----:B------:R-:W2:Y:S04]  /*0ee0*/  LDG.E.64 R4, desc[UR4][R16.64] ;  /* 0x0000000410047981 */ /* 0x000ea8000c1e1b00 */
[----:B------:R-:W2:Y:S02]  /*0ef0*/  LDG.E R25, desc[UR4][R24.64] ;  /* 0x0000000418197981 */ /* 0x000ea4000c1e1900 */
[----:B--2---:R-:W-:-:S05]  /*0f00*/  IMAD.WIDE R4, R25, 0x70, R4 ;  /* 0x0000007019047825 */ /* 0x004fca00078e0204 */
[----:B------:R2:W-:Y:S04]  /*0f10*/  STG.E desc[UR4][R4.64+0x5c], R10 ;  /* 0x00005c0a04007986 */ /* 0x0005e8000c101904 */
[----:B0-----:R-:W3:Y:S01]  /*0f20*/  LDG.E.64 R14, desc[UR4][R18.64] ;  /* 0x00000004120e7981 */ /* 0x001ee2000c1e1b00 */
[----:B------:R-:W-:Y:S01]  /*0f30*/  ISETP.GE.AND P0, PT, R2, 0x3, PT ;  /* 0x000000030200780c */ /* 0x000fe20003f06270 */
[----:B---3--:R-:W-:Y:S02]  /*0f40*/  IMAD.WIDE R20, R7, 0x68, R14 ;  /* 0x0000006807147825 */ /* 0x008fe400078e020e */
[----:B------:R-:W1:Y:S04]  /*0f50*/  LDG.E.64 R14, desc[UR4][R16.64] ;  /* 0x00000004100e7981 */ /* 0x000e68000c1e1b00 */
[----:B------:R-:W1:Y:S02]  /*0f60*/  LDG.E R21, desc[UR4][R20.64] ;  /* 0x0000000414157981 */ /* 0x000e64000c1e1900 */
[----:B-1----:R-:W-:-:S05]  /*0f70*/  IMAD.WIDE R12, R21, 0x70, R14 ;  /* 0x00000070150c7825 */ /* 0x002fca00078e020e */
[----:B------:R-:W-:Y:S04]  /*0f80*/  STG.E desc[UR4][R12.64+0x60], R11 ;  /* 0x0000600b0c007986 */ /* 0x000fe8000c101904 */
[----:B------:R-:W3:Y:S02]  /*0f90*/  @!P0 LDG.E.64 R14, desc[UR4][R18.64] ;  /* 0x00000004120e8981 */ /* 0x000ee4000c1e1b00 */
[----:B---3--:R-:W-:Y:S02]  /*0fa0*/  @!P0 IMAD.WIDE R22, R7, 0x68, R14 ;  /* 0x0000006807168825 */ /* 0x008fe400078e020e */
[----:B------:R-:W3:Y:S04]  /*0fb0*/  @!P0 LDG.E.64 R14, desc[UR4][R16.64] ;  /* 0x00000004100e8981 */ /* 0x000ee8000c1e1b00 */
[----:B------:R-:W3:Y:S01]  /*0fc0*/  @!P0 LDG.E R23, desc[UR4][R22.64] ;  /* 0x0000000416178981 */ /* 0x000ee2000c1e1900 */
[----:B--2---:R-:W0:Y:S01]  /*0fd0*/  LDC.64 R4, c[0x4][0x8] ;  /* 0x01000200ff047b82 */ /* 0x004e220000000a00 */
[----:B---3--:R-:W-:-:S05]  /*0fe0*/  @!P0 IMAD.WIDE R24, R23, 0x70, R14 ;  /* 0x0000007017188825 */ /* 0x008fca00078e020e */
[----:B------:R1:W-:Y:S04]  /*0ff0*/  @!P0 STG.E desc[UR4][R24.64+0x64], R2 ;  /* 0x0000640218008986 */ /* 0x0003e8000c101904 */
[----:B------:R-:W2:Y:S04]  /*1000*/  LDG.E.64 R14, desc[UR4][R18.64] ;  /* 0x00000004120e7981 */ /* 0x000ea8000c1e1b00 */
[----:B0-----:R-:W3:Y:S01]  /*1010*/  LDG.E.64 R4, desc[UR4][R4.64] ;  /* 0x0000000404047981 */ /* 0x001ee2000c1e1b00 */
[----:B--2---:R-:W-:-:S05]  /*1020*/  IMAD.WIDE R20, R7, 0x68, R14 ;  /* 0x0000006807147825 */ /* 0x004fca00078e020e */
[----:B-1----:R-:W3:Y:S01]  /*1030*/  LDG.E R2, desc[UR4][R20.64+0x4] ;  /* 0x0000040414027981 */ /* 0x002ee2000c1e1900 */
[----:B------:R-:W-:Y:S01]  /*1040*/  HFMA2 R3, -RZ, RZ, 0, 0 ;  /* 0x00000000ff037431 */ /* 0x000fe200000001ff */
[----:B------:R-:W-:Y:S01]  /*1050*/  BSSY.RECONVERGENT B0, `(.L_x_62) ;  /* 0x0000038000007945 */ /* 0x000fe20003800200 */
[----:B------:R-:W-:Y:S01]  /*1060*/  IMAD.MOV.U32 R27, RZ, RZ, RZ ;  /* 0x000000ffff1b7224 */ /* 0x000fe200078e00ff */
[----:B------:R-:W-:Y:S02]  /*1070*/  CS2R R12, SRZ ;  /* 0x00000000000c7805 */ /* 0x000fe4000001ff00 */
[----:B------:R-:W-:Y:S02]  /*1080*/  CS2R R32, SRZ ;  /* 0x0000000000207805 */ /* 0x000fe4000001ff00 */
[----:B------:R-:W-:Y:S01]  /*1090*/  CS2R R28, SRZ ;  /* 0x00000000001c7805 */ /* 0x000fe2000001ff00 */
[----:B---3--:R-:W-:-:S07]  /*10a0*/  IMAD.WIDE R16, R2, 0x70, R4 ;  /* 0x0000007002107825 */ /* 0x008fce00078e0204 */
.L_x_67:
[----:B------:R-:W-:Y:S01]  /*10b0*/  BSSY.RECONVERGENT B1, `(.L_x_63) ;  /* 0x000002d000017945 */ /* 0x000fe20003800200 */
[----:B------:R-:W-:-:S07]  /*10c0*/  IMAD.MOV.U32 R0, RZ, RZ, RZ ;  /* 0x000000ffff007224 */ /* 0x000fce00078e00ff */
.L_x_66:
[----:B------:R-:W-:-:S04]  /*10d0*/  IMAD.WIDE R18, R27, 0x68, R14 ;  /* 0x000000681b127825 */ /* 0x000fc800078e020e */
[----:B------:R-:W-:-:S06]  /*10e0*/  IMAD.WIDE R20, R0, 0x4, R18 ;  /* 0x0000000400147825 */ /* 0x000fcc00078e0212 */
[----:B------:R-:W2:Y:S01]  /*10f0*/  LDG.E R21, desc[UR4][R20.64] ;  /* 0x0000000414157981 */ /* 0x000ea2000c1e1900 */
[----:B------:R-:W-:Y:S01]  /*1100*/  BSSY.RECONVERGENT B2, `(.L_x_64) ;  /* 0x0000024000027945 */ /* 0x000fe20003800200 */
[----:B--2---:R-:W-:-:S13]  /*1110*/  ISETP.NE.AND P0, PT, R2, R21, PT ;  /* 0x000000150200720c */ /* 0x004fda0003f05270 */
[----:B------:R-:W-:Y:S05]  /*1120*/  @P0 BRA `(.L_x_65) ;  /* 0x0000000000840947 */ /* 0x000fea0003800000 */
[----:B------:R-:W-:-:S05]  /*1130*/  VIADD R6, R0, 0x1 ;  /* 0x0000000100067836 */ /* 0x000fca0000000000 */
[----:B------:R-:W-:-:S04]  /*1140*/  SHF.R.S32.HI R21, RZ, 0x1f, R6 ;  /* 0x0000001fff157819 */ /* 0x000fc80000011406 */
[----:B------:R-:W-:-:S04]  /*1150*/  LEA.HI R21, R21, R6, RZ, 0x2 ;  /* 0x0000000615157211 */ /* 0x000fc800078f10ff */
[----:B------:R-:W-:-:S04]  /*1160*/  LOP3.LUT R21, R21, 0xfffffffc, RZ, 0xc0, !PT ;  /* 0xfffffffc15157812 */ /* 0x000fc800078ec0ff */
[----:B------:R-:W-:-:S05]  /*1170*/  IADD3 R21, PT, PT, R6, -R21, RZ ;  /* 0x8000001506157210 */ /* 0x000fca0007ffe0ff */
        /* <DEDUP_REMOVED lines=18> */
[----:B------:R-:W-:-:S02]  /*12a0*/  @P1 IMAD.MOV.U32 R8, RZ, RZ, R27 ;  /* 0x000000ffff081224 */ /* 0x000fc400078e001b */
[----:B------:R-:W-:Y:S02]  /*12b0*/  @P2 MOV R9, R27 ;  /* 0x0000001b00092202 */ /* 0x000fe40000000f00 */
[--C-:B------:R-:W-:Y:S02]  /*12c0*/  @P3 IMAD.MOV.U32 R10, RZ, RZ, R27.reuse ;  /* 0x000000ffff0a3224 */ /* 0x100fe400078e001b */
[----:B------:R-:W-:Y:S02]  /*12d0*/  @P4 IMAD.MOV.U32 R11, RZ, RZ, R27 ;  /* 0x000000ffff0b4224 */ /* 0x000fe400078e001b */
[----:B------:R-:W0:Y:S01]  /*12e0*/  @P0 LDC R27, c[0x0][0x380] ;  /* 0x0000e000ff1b0b82 */ /* 0x000e220000000800 */
[----:B------:R-:W-:Y:S01]  /*12f0*/  DFMA R32, R22, 0.5, R32 ;  /* 0x3fe000001620782b */ /* 0x000fe20000000020 */
[----:B------:R-:W-:Y:S02]  /*1300*/  IADD3 R3, PT, PT, R3, 0x1, RZ ;  /* 0x0000000103037810 */ /* 0x000fe40007ffe0ff */
[----:B------:R-:W-:Y:S01]  /*1310*/  SEL R0, R0, 0x4, !P0 ;  /* 0x0000000400007807 */ /* 0x000fe20004000000 */
[----:B--2---:R-:W-:-:S08]  /*1320*/  DADD R20, R20, R24 ;  /* 0x0000000014147229 */ /* 0x004fd00000000018 */
[----:B0-----:R-:W-:-:S11]  /*1330*/  DFMA R28, R20, 0.5, R28 ;  /* 0x3fe00000141c782b */ /* 0x001fd6000000001c */
.L_x_65:
[----:B------:R-:W-:Y:S05]  /*1340*/  BSYNC.RECONVERGENT B2 ;  /* 0x0000000000027941 */ /* 0x000fea0003800200 */
.L_x_64:
[C---:B------:R-:W-:Y:S01]  /*1350*/  ISETP.GE.AND P0, PT, R0.reuse, 0x3, PT ;  /* 0x000000030000780c */ /* 0x040fe20003f06270 */
[----:B------:R-:W-:-:S12]  /*1360*/  VIADD R0, R0, 0x1 ;  /* 0x0000000100007836 */ /* 0x000fd80000000000 */
[----:B------:R-:W-:Y:S05]  /*1370*/  @!P0 BRA `(.L_x_66) ;  /* 0xfffffffc00548947 */ /* 0x000fea000383ffff */
[----:B------:R-:W-:Y:S05]  /*1380*/  BSYNC.RECONVERGENT B1 ;  /* 0x0000000000017941 */ /* 0x000fea0003800200 */
.L_x_63:
[----:B------:R-:W0:Y:S01]  /*1390*/  LDCU UR6, c[0x0][0x380] ;  /* 0x00007000ff0677ac */ /* 0x000e220008000800 */
[----:B------:R-:W-:-:S05]  /*13a0*/  VIADD R27, R27, 0x1 ;  /* 0x000000011b1b7836 */ /* 0x000fca0000000000 */
[----:B0-----:R-:W-:-:S13]  /*13b0*/  ISETP.GE.AND P0, PT, R27, UR6, PT ;  /* 0x000000061b007c0c */ /* 0x001fda000bf06270 */
[----:B------:R-:W-:Y:S05]  /*13c0*/  @!P0 BRA `(.L_x_67) ;  /* 0xfffffffc00388947 */ /* 0x000fea000383ffff */
[----:B------:R-:W-:Y:S05]  /*13d0*/  BSYNC.RECONVERGENT B0 ;  /* 0x0000000000007941 */ /* 0x000fea0003800200 */
.L_x_62:
[----:B------:R-:W0:Y:S01]  /*13e0*/  I2F.F64 R4, R3 ;  /* 0x0000000300047312 */ /* 0x000e220000201c00 */
[----:B------:R-:W-:Y:S01]  /*13f0*/  MOV R14, 0x1 ;  /* 0x00000001000e7802 */ /* 0x000fe20000000f00 */
[----:B------:R-:W-:Y:S01]  /*1400*/  BSSY.RECONVERGENT B1, `(.L_x_68) ;  /* 0x0000015000017945 */ /* 0x000fe20003800200 */
[----:B------:R-:W-:-:S05]  /*1410*/  FSETP.GEU.AND P1, PT, |R13|, 6.5827683646048100446e-37, PT ;  /* 0x036000000d00780b */ /* 0x000fca0003f2e200 */
        /* <DEDUP_REMOVED lines=17> */
[----:B------:R-:W-:Y:S02]  /*1530*/  IMAD.MOV.U32 R26, RZ, RZ, R12 ;  /* 0x000000ffff1a7224 */ /* 0x000fe400078e000c */
[----:B------:R-:W-:-:S07]  /*1540*/  IMAD.MOV.U32 R27, RZ, RZ, R0 ;  /* 0x000000ffff1b7224 */ /* 0x000fce00078e0000 */
.L_x_69:
[----:B------:R-:W-:Y:S05]  /*1550*/  BSYNC.RECONVERGENT B1 ;  /* 0x0000000000017941 */ /* 0x000fea0003800200 */
.L_x_68:
[----:B------:R-:W0:Y:S01]  /*1560*/  MUFU.RCP64H R13, R5 ;  /* 0x00000005000d7308 */ /* 0x000e220000001800 */
[----:B------:R-:W-:Y:S01]  /*1570*/  MOV R12, 0x1 ;  /* 0x00000001000c7802 */ /* 0x000fe20000000f00 */
[----:B------:R-:W-:Y:S01]  /*1580*/  BSSY.RECONVERGENT B1, `(.L_x_70) ;  /* 0x0000015000017945 */ /* 0x000fe20003800200 */
[----:B------:R-:W-:-:S04]  /*1590*/  FSETP.GEU.AND P1, PT, |R33|, 6.5827683646048100446e-37, PT ;  /* 0x036000002100780b */ /* 0x000fc80003f2e200 */
        /* <DEDUP_REMOVED lines=17> */
[----:B------:R-:W-:Y:S01]  /*16b0*/  IMAD.MOV.U32 R24, RZ, RZ, R12 ;  /* 0x000000ffff187224 */ /* 0x000fe200078e000c */
[----:B------:R-:W-:-:S07]  /*16c0*/  MOV R25, R0 ;  /* 0x0000000000197202 */ /* 0x000fce0000000f00 */
.L_x_71:
[----:B------:R-:W-:Y:S05]  /*16d0*/  BSYNC.RECONVERGENT B1 ;  /* 0x0000000000017941 */ /* 0x000fea0003800200 */
.L_x_70:
        /* <DEDUP_REMOVED lines=21> */
[----:B------:R-:W-:-:S07]  /*1830*/  MOV R13, R0 ;  /* 0x00000000000d7202 */ /* 0x000fce0000000f00 */
.L_x_73:
[----:B------:R-:W-:Y:S05]  /*1840*/  BSYNC.RECONVERGENT B1 ;  /* 0x0000000000017941 */ /* 0x000fea0003800200 */
.L_x_72:
        /* <DEDUP_REMOVED lines=28> */
[----:B------:R-:W-:Y:S01]  /*1a10*/  ISETP.GT.AND P0, PT, R3, 0x2, PT ;  /* 0x000000020300780c */ /* 0x000fe20003f04270 */
[----:B---3--:R-:W-:Y:S02]  /*1a20*/  IMAD.WIDE R20, R7, 0x68, R14 ;  /* 0x0000006807147825 */ /* 0x008fe400078e020e */
[----:B------:R-:W1:Y:S04]  /*1a30*/  LDG.E.64 R14, desc[UR4][R18.64] ;  /* 0x00000004120e7981 */ /* 0x000e68000c1e1b00 */
[----:B------:R-:W1:Y:S02]  /*1a40*/  LDG.E R21, desc[UR4][R20.64+0x4] ;  /* 0x0000040414157981 */ /* 0x000e64000c1e1900 */
[----:B-1----:R-:W-:-:S05]  /*1a50*/  IMAD.WIDE R12, R21, 0x70, R14 ;  /* 0x00000070150c7825 */ /* 0x002fca00078e020e */
[----:B------:R0:W-:Y:S04]  /*1a60*/  STG.E desc[UR4][R12.64+0x60], R11 ;  /* 0x0000600b0c007986 */ /* 0x0001e8000c101904 */
[----:B------:R-:W3:Y:S02]  /*1a70*/  @!P0 LDG.E.64 R14, desc[UR4][R16.64] ;  /* 0x00000004100e8981 */ /* 0x000ee4000c1e1b00 */
[----:B---3--:R-:W-:Y:S02]  /*1a80*/  @!P0 IMAD.WIDE R22, R7, 0x68, R14 ;  /* 0x0000006807168825 */ /* 0x008fe400078e020e */
[----:B------:R-:W3:Y:S04]  /*1a90*/  @!P0 LDG.E.64 R14, desc[UR4][R18.64] ;  /* 0x00000004120e8981 */ /* 0x000ee8000c1e1b00 */
[----:B------:R-:W3:Y:S01]  /*1aa0*/  @!P0 LDG.E R23, desc[UR4][R22.64+0x4] ;  /* 0x0000040416178981 */ /* 0x000ee2000c1e1900 */
[----:B--2---:R-:W1:Y:S01]  /*1ab0*/  LDC.64 R4, c[0x4][0x8] ;  /* 0x01000200ff047b82 */ /* 0x004e620000000a00 */
[----:B---3--:R-:W-:-:S05]  /*1ac0*/  @!P0 IMAD.WIDE R30, R23, 0x70, R14 ;  /* 0x00000070171e8825 */ /* 0x008fca00078e020e */
[----:B------:R2:W-:Y:S04]  /*1ad0*/  @!P0 STG.E desc[UR4][R30.64+0x64], R3 ;  /* 0x000064031e008986 */ /* 0x0005e8000c101904 */
[----:B------:R-:W3:Y:S04]  /*1ae0*/  LDG.E.64 R14, desc[UR4][R16.64] ;  /* 0x00000004100e7981 */ /* 0x000ee8000c1e1b00 */
[----:B-1----:R-:W2:Y:S01]  /*1af0*/  LDG.E.64 R4, desc[UR4][R4.64] ;  /* 0x0000000404047981 */ /* 0x002ea2000c1e1b00 */
[----:B---3--:R-:W-:-:S05]  /*1b00*/  IMAD.WIDE R20, R7, 0x68, R14 ;  /* 0x0000006807147825 */ /* 0x008fca00078e020e */
[----:B------:R-:W2:Y:S01]  /*1b10*/  LDG.E R26, desc[UR4][R20.64+0x8] ;  /* 0x00000804141a7981 */ /* 0x000ea2000c1e1900 */
[----:B------:R-:W-:Y:S01]  /*1b20*/  BSSY.RECONVERGENT B0, `(.L_x_74) ;  /* 0x0000039000007945 */ /* 0x000fe20003800200 */
[----:B------:R-:W-:Y:S01]  /*1b30*/  IMAD.MOV.U32 R25, RZ, RZ, RZ ;  /* 0x000000ffff197224 */ /* 0x000fe200078e00ff */
[----:B0-----:R-:W-:Y:S01]  /*1b40*/  CS2R R12, SRZ ;  /* 0x00000000000c7805 */ /* 0x001fe2000001ff00 */
[----:B------:R-:W-:Y:S01]  /*1b50*/  IMAD.MOV.U32 R27, RZ, RZ, RZ ;  /* 0x000000ffff1b7224 */ /* 0x000fe200078e00ff */
[----:B------:R-:W-:Y:S02]  /*1b60*/  CS2R R32, SRZ ;  /* 0x0000000000207805 */ /* 0x000fe4000001ff00 */
[----:B------:R-:W-:Y:S01]  /*1b70*/  CS2R R28, SRZ ;  /* 0x00000000001c7805 */ /* 0x000fe2000001ff00 */
[----:B--2---:R-:W-:-:S07]  /*1b80*/  IMAD.WIDE R2, R26, 0x70, R4 ;  /* 0x000000701a027825 */ /* 0x004fce00078e0204 */
.L_x_79:
[----:B------:R-:W-:Y:S01]  /*1b90*/  HFMA2 R0, -RZ, RZ, 0, 0 ;  /* 0x00000000ff007431 */ /* 0x000fe200000001ff */
[----:B------:R-:W-:Y:S06]  /*1ba0*/  BSSY.RECONVERGENT B1, `(.L_x_75) ;  /* 0x000002c000017945 */ /* 0x000fec0003800200 */
.L_x_78:
        /* <DEDUP_REMOVED lines=21> */
[C---:B------:R-:W-:Y:S02]  /*1d00*/  SHF.L.U32 R6, R27.reuse, 0x2, RZ ;  /* 0x000000021b067819 */ /* 0x040fe400000006ff */
[----:B------:R-:W-:-:S02]  /*1d10*/  ISETP.GT.AND P0, PT, R27, 0x2, PT ;  /* 0x000000021b00780c */ /* 0x000fc40003f04270 */
[C---:B------:R-:W-:Y:S02]  /*1d20*/  ISETP.EQ.AND P1, PT, R6.reuse, RZ, PT ;  /* 0x000000ff0600720c */ /* 0x040fe40003f22270 */
[C---:B------:R-:W-:Y:S02]  /*1d30*/  ISETP.EQ.AND P2, PT, R6.reuse, 0x4, PT ;  /* 0x000000040600780c */ /* 0x040fe40003f42270 */
[C---:B------:R-:W-:Y:S02]  /*1d40*/  ISETP.EQ.AND P3, PT, R6.reuse, 0x8, PT ;  /* 0x000000080600780c */ /* 0x040fe40003f62270 */
[----:B------:R-:W-:Y:S01]  /*1d50*/  ISETP.EQ.AND P4, PT, R6, 0xc, PT ;  /* 0x0000000c0600780c */ /* 0x000fe20003f82270 */
[----:B---3--:R-:W-:Y:S01]  /*1d60*/  DADD R20, R20, R22 ;  /* 0x0000000014147229 */ /* 0x008fe20000000016 */
[----:B------:R-:W2:Y:S05]  /*1d70*/  LDG.E.64 R22, desc[UR4][R16.64+0x10] ;  /* 0x0000100410167981 */ /* 0x000eaa000c1e1b00 */
[----:B------:R-:W-:-:S04]  /*1d80*/  @P1 IMAD.MOV.U32 R8, RZ, RZ, R25 ;  /* 0x000000ffff081224 */ /* 0x000fc800078e0019 */
[----:B------:R-:W-:Y:S01]  /*1d90*/  @P3 MOV R10, R25 ;  /* 0x00000019000a3202 */ /* 0x000fe20000000f00 */
[--C-:B------:R-:W-:Y:S02]  /*1da0*/  @P2 IMAD.MOV.U32 R9, RZ, RZ, R25.reuse ;  /* 0x000000ffff092224 */ /* 0x100fe400078e0019 */
[----:B------:R-:W-:Y:S02]  /*1db0*/  @P4 IMAD.MOV.U32 R11, RZ, RZ, R25 ;  /* 0x000000ffff0b4224 */ /* 0x000fe400078e0019 */
[----:B------:R-:W0:Y:S01]  /*1dc0*/  @P0 LDC R25, c[0x0][0x380] ;  /* 0x0000e000ff190b82 */ /* 0x000e220000000800 */
[----:B------:R-:W-:Y:S01]  /*1dd0*/  DFMA R32, R20, 0.5, R32 ;  /* 0x3fe000001420782b */ /* 0x000fe20000000020 */
[----:B------:R-:W-:Y:S01]  /*1de0*/  VIADD R27, R27, 0x1 ;  /* 0x000000011b1b7836 */ /* 0x000fe20000000000 */
[----:B------:R-:W-:Y:S01]  /*1df0*/  SEL R0, R0, 0x4, !P0 ;  /* 0x0000000400007807 */ /* 0x000fe20004000000 */
[----:B--2---:R-:W-:-:S08]  /*1e00*/  DADD R18, R18, R22 ;  /* 0x0000000012127229 */ /* 0x004fd00000000016 */
[----:B0-----:R-:W-:-:S11]  /*1e10*/  DFMA R28, R18, 0.5, R28 ;  /* 0x3fe00000121c782b */ /* 0x001fd6000000001c */
.L_x_77:
[----:B------:R-:W-:Y:S05]  /*1e20*/  BSYNC.RECONVERGENT B2 ;  /* 0x0000000000027941 */ /* 0x000fea0003800200 */
.L_x_76:
[C---:B------:R-:W-:Y:S02]  /*1e30*/  ISETP.GE.AND P0, PT, R0.reuse, 0x3, PT ;  /* 0x000000030000780c */ /* 0x040fe40003f06270 */
[----:B------:R-:W-:-:S11]  /*1e40*/  IADD3 R0, PT, PT, R0, 0x1, RZ ;  /* 0x0000000100007810 */ /* 0x000fd60007ffe0ff */
[----:B------:R-:W-:Y:S05]  /*1e50*/  @!P0 BRA `(.L_x_78) ;  /* 0xfffffffc00548947 */ /* 0x000fea000383ffff */
[----:B------:R-:W-:Y:S05]  /*1e60*/  BSYNC.RECONVERGENT B1 ;  /* 0x0000000000017941 */ /* 0x000fea0003800200 */
.L_x_75:
[----:B------:R-:W0:Y:S01]  /*1e70*/  LDCU UR6, c[0x0][0x380] ;  /* 0x00007000ff0677ac */ /* 0x000e220008000800 */
[----:B------:R-:W-:-:S05]  /*1e80*/  VIADD R25, R25, 0x1 ;  /* 0x0000000119197836 */ /* 0x000fca0000000000 */
[----:B0-----:R-:W-:-:S13]  /*1e90*/  ISETP.GE.AND P0, PT, R25, UR6, PT ;  /* 0x0000000619007c0c */ /* 0x001fda000bf06270 */
[----:B------:R-:W-:Y:S05]  /*1ea0*/  @!P0 BRA `(.L_x_79) ;  /* 0xfffffffc00388947 */ /* 0x000fea000383ffff */
[----:B------:R-:W-:Y:S05]  /*1eb0*/  BSYNC.RECONVERGENT B0 ;  /* 0x0000000000007941 */ /* 0x000fea0003800200 */
.L_x_74:
        /* <DEDUP_REMOVED lines=18> */
[----:B------:R-:W-:Y:S01]  /*1fe0*/  MOV R6, 0x2010 ;  /* 0x0000201000067802 */ /* 0x000fe20000000f00 */
[----:B------:R-:W-:-:S07]  /*1ff0*/  IMAD.MOV.U32 R13, RZ, RZ, R25 ;  /* 0x000000ffff0d7224 */ /* 0x000fce00078e0019 */
[----:B------:R-:W-:Y:S05]  /*2000*/  CALL.REL.NOINC `($__internal_0_$__cuda_sm20_div_rn_f64_full) ;  /* 0x0000001000287944 */ /* 0x000fea0003c00000 */
[----:B------:R-:W-:Y:S01]  /*2010*/  MOV R2, R12 ;  /* 0x0000000c00027202 */ /* 0x000fe20000000f00 */
[----:B------:R-:W-:-:S07]  /*2020*/  IMAD.MOV.U32 R3, RZ, RZ, R0 ;  /* 0x000000ffff037224 */ /* 0x000fce00078e0000 */
.L_x_81:
[----:B------:R-:W-:Y:S05]  /*2030*/  BSYNC.RECONVERGENT B1 ;  /* 0x0000000000017941 */ /* 0x000fea0003800200 */
.L_x_80:
        /* <DEDUP_REMOVED lines=21> */
[----:B------:R-:W-:Y:S02]  /*2190*/  IMAD.MOV.U32 R4, RZ, RZ, R12 ;  /* 0x000000ffff047224 */ /* 0x000fe400078e000c */
[----:B------:R-:W-:-:S07]  /*21a0*/  IMAD.MOV.U32 R5, RZ, RZ, R0 ;  /* 0x000000ffff057224 */ /* 0x000fce00078e0000 */
.L_x_83:
[----:B------:R-:W-:Y:S05]  /*21b0*/  BSYNC.RECONVERGENT B1 ;  /* 0x0000000000017941 */ /* 0x000fea0003800200 */
.L_x_82:
        /* <DEDUP_REMOVED lines=21> */
[----:B------:R-:W-:-:S07]  /*2310*/  IMAD.MOV.U32 R13, RZ, RZ, R0 ;  /* 0x000000ffff0d7224 */ /* 0x000fce00078e0000 */
.L_x_85:
[----:B------:R-:W-:Y:S05]  /*2320*/  BSYNC.RECONVERGENT B1 ;  /* 0x0000000000017941 */ /* 0x000fea0003800200 */
.L_x_84:
[----:B------:R-:W0:Y:S02]  /*2330*/  LDC.64 R14, c[0x4][0x28] ;  /* 0x01000a00ff0e7b82 */ /* 0x000e240000000a00 */
[----:B0-----:R-:W2:Y:S06]  /*2340*/  LDG.E.64 R18, desc[UR4][R14.64] ;  /* 0x000000040e127981 */ /* 0x001eac000c1e1b00 */
[----:B------:R-:W0:Y:S01]  /*2350*/  LDC.64 R16, c[0x4][0x10] ;  /* 0x01000400ff107b82 */ /* 0x000e220000000a00 */
[----:B--2---:R-:W-:-:S05]  /*2360*/  IMAD.WIDE R18, R26, 0x70, R18 ;  /* 0x000000701a127825 */ /* 0x004fca00078e0212 */
[----:B------:R1:W-:Y:S04]  /*2370*/  STG.E.64 desc[UR4][R18.64], R2 ;  /* 0x0000000212007986 */ /* 0x0003e8000c101b04 */
[----:B------:R2:W-:Y:S04]  /*2380*/  STG.E.64 desc[UR4][R18.64+0x8], R4 ;  /* 0x0000080412007986 */ /* 0x0005e8000c101b04 */
[----:B------:R3:W-:Y:S04]  /*2390*/  STG.E.64 desc[UR4][R18.64+0x10], R12 ;  /* 0x0000100c12007986 */ /* 0x0007e8000c101b04 */
[----:B------:R-:W-:Y:S04]  /*23a0*/  STG.E.U8 desc[UR4][R18.64+0x18], RZ ;  /* 0x000018ff12007986 */ /* 0x000fe8000c101104 */
[----:B------:R4:W-:Y:S04]  /*23b0*/  STG.E desc[UR4][R18.64+0x1c], RZ ;  /* 0x00001cff12007986 */ /* 0x0009e8000c101904 */
[----:B0-----:R-:W5:Y:S02]  /*23c0*/  LDG.E.64 R20, desc[UR4][R16.64] ;  /* 0x0000000410147981 */ /* 0x001f64000c1e1b00 */
[----:B-----5:R-:W-:-:S02]  /*23d0*/  IMAD.WIDE R22, R7, 0x68, R20 ;  /* 0x0000006807167825 */ /* 0x020fc400078e0214 */
[----:B------:R-:W5:Y:S04]  /*23e0*/  LDG.E.64 R20, desc[UR4][R14.64] ;  /* 0x000000040e147981 */ /* 0x000f68000c1e1b00 */
[----:B------:R-:W5:Y:S02]  /*23f0*/  LDG.E R23, desc[UR4][R22.64+0x8] ;  /* 0x0000080416177981 */ /* 0x000f64000c1e1900 */
[----:B-----5:R-:W-:-:S05]  /*2400*/  IMAD.WIDE R20, R23, 0x70, R20 ;  /* 0x0000007017147825 */ /* 0x020fca00078e0214 */
[----:B------:R0:W-:Y:S04]  /*2410*/  STG.E desc[UR4][R20.64+0x54], R8 ;  /* 0x0000540814007986 */ /* 0x0001e8000c101904 */
[----:B-1----:R-:W2:Y:S02]  /*2420*/  LDG.E.64 R2, desc[UR4][R16.64] ;  /* 0x0000000410027981 */ /* 0x002ea4000c1e1b00 */
[----:B--2---:R-:W-:Y:S02]  /*2430*/  IMAD.WIDE R4, R7, 0x68, R2 ;  /* 0x0000006807047825 */ /* 0x004fe400078e0202 */
[----:B------:R-:W2:Y:S04]  /*2440*/  LDG.E.64 R2, desc[UR4][R14.64] ;  /* 0x000000040e027981 */ /* 0x000ea8000c1e1b00 */
[----:B------:R-:W2:Y:S02]  /*2450*/  LDG.E R5, desc[UR4][R4.64+0x8] ;  /* 0x0000080404057981 */ /* 0x000ea4000c1e1900 */
[----:B--2---:R-:W-:-:S05]  /*2460*/  IMAD.WIDE R2, R5, 0x70, R2 ;  /* 0x0000007005027825 */ /* 0x004fca00078e0202 */
[----:B------:R1:W-:Y:S04]  /*2470*/  STG.E desc[UR4][R2.64+0x58], R9 ;  /* 0x0000580902007986 */ /* 0x0003e8000c101904 */
[----:B---3--:R-:W4:Y:S02]  /*2480*/  LDG.E.64 R12, desc[UR4][R16.64] ;  /* 0x00000004100c7981 */ /* 0x008f24000c1e1b00 */
[----:B----4-:R-:W-:Y:S02]  /*2490*/  IMAD.WIDE R18, R7, 0x68, R12 ;  /* 0x0000006807127825 */ /* 0x010fe400078e020c */
[----:B------:R-:W2:Y:S04]  /*24a0*/  LDG.E.64 R12, desc[UR4][R14.64] ;  /* 0x000000040e0c7981 */ /* 0x000ea8000c1e1b00 */
[----:B------:R-:W2:Y:S02]  /*24b0*/  LDG.E R19, desc[UR4][R18.64+0x8] ;  /* 0x0000080412137981 */ /* 0x000ea4000c1e1900 */
[----:B--2---:R-:W-:-:S05]  /*24c0*/  IMAD.WIDE R12, R19, 0x70, R12 ;  /* 0x00000070130c7825 */ /* 0x004fca00078e020c */
[----:B------:R2:W-:Y:S04]  /*24d0*/  STG.E desc[UR4][R12.64+0x5c], R10 ;  /* 0x00005c0a0c007986 */ /* 0x0005e8000c101904 */
[----:B0-----:R-:W3:Y:S04]  /*24e0*/  LDG.E.64 R20, desc[UR4][R16.64] ;  /* 0x0000000410147981 */ /* 0x001ee8000c1e1b00 */
[----:B------:R-:W4:Y:S01]  /*24f0*/  LDG.E.64 R4, desc[UR4][R14.64] ;  /* 0x000000040e047981 */ /* 0x000f22000c1e1b00 */
[----:B---3--:R-:W-:-:S06]  /*2500*/  IMAD.WIDE R20, R7, 0x68, R20 ;  /* 0x0000006807147825 */ /* 0x008fcc00078e0214 */
[----:B------:R-:W4:Y:S01]  /*2510*/  LDG.E R21, desc[UR4][R20.64+0x8] ;  /* 0x0000080414157981 */ /* 0x000f22000c1e1900 */
[----:B------:R-:W-:Y:S01]  /*2520*/  ISETP.GT.AND P0, PT, R27, 0x2, PT ;  /* 0x000000021b00780c */ /* 0x000fe20003f04270 */
[----:B----4-:R-:W-:-:S05]  /*2530*/  IMAD.WIDE R22, R21, 0x70, R4 ;  /* 0x0000007015167825 */ /* 0x010fca00078e0204 */
[----:B------:R-:W-:Y:S07]  /*2540*/  STG.E desc[UR4][R22.64+0x60], R11 ;  /* 0x0000600b16007986 */ /* 0x000fee000c101904 */
[----:B-1----:R-:W3:Y:S02]  /*2550*/  @!P0 LDG.E.64 R2, desc[UR4][R16.64] ;  /* 0x0000000410028981 */ /* 0x002ee4000c1e1b00 */
[----:B---3--:R-:W-:Y:S02]  /*2560*/  @!P0 IMAD.WIDE R18, R7, 0x68, R2 ;  /* 0x0000006807128825 */ /* 0x008fe400078e0202 */
[----:B------:R-:W3:Y:S04]  /*2570*/  @!P0 LDG.E.64 R2, desc[UR4][R14.64] ;  /* 0x000000040e028981 */ /* 0x000ee8000c1e1b00 */
[----:B------:R-:W3:Y:S02]  /*2580*/  @!P0 LDG.E R19, desc[UR4][R18.64+0x8] ;  /* 0x0000080412138981 */ /* 0x000ee4000c1e1900 */
[----:B---3--:R-:W-:-:S05]  /*2590*/  @!P0 IMAD.WIDE R34, R19, 0x70, R2 ;  /* 0x0000007013228825 */ /* 0x008fca00078e0202 */
[----:B------:R0:W-:Y:S04]  /*25a0*/  @!P0 STG.E desc[UR4][R34.64+0x64], R27 ;  /* 0x0000641b22008986 */ /* 0x0001e8000c101904 */
[----:B------:R-:W3:Y:S01]  /*25b0*/  LDG.E.64 R4, desc[UR4][R16.64] ;  /* 0x0000000410047981 */ /* 0x000ee2000c1e1b00 */
[----:B------:R-:W1:Y:S03]  /*25c0*/  LDC.64 R2, c[0x4][0x8] ;  /* 0x01000200ff027b82 */ /* 0x000e660000000a00 */
[----:B-1----:R-:W4:Y:S01]  /*25d0*/  LDG.E.64 R2, desc[UR4][R2.64] ;  /* 0x0000000402027981 */ /* 0x002f22000c1e1b00 */
[----:B---3--:R-:W-:-:S05]  /*25e0*/  IMAD.WIDE R20, R7, 0x68, R4 ;  /* 0x0000006807147825 */ /* 0x008fca00078e0204 */
[----:B------:R-:W4:Y:S01]  /*25f0*/  LDG.E R31, desc[UR4][R20.64+0xc] ;  /* 0x00000c04141f7981 */ /* 0x000f22000c1e1900 */
[----:B------:R-:W-:Y:S01]  /*2600*/  HFMA2 R25, -RZ, RZ, 0, 0 ;  /* 0x00000000ff197431 */ /* 0x000fe200000001ff */
[----:B------:R-:W-:Y:S01]  /*2610*/  BSSY.RECONVERGENT B0, `(.L_x_86) ;  /* 0x0000038000007945 */ /* 0x000fe20003800200 */
[----:B------:R-:W-:Y:S01]  /*2620*/  IMAD.MOV.U32 R32, RZ, RZ, RZ ;  /* 0x000000ffff207224 */ /* 0x000fe200078e00ff */
[----:B--2---:R-:W-:Y:S02]  /*2630*/  CS2R R12, SRZ ;  /* 0x00000000000c7805 */ /* 0x004fe4000001ff00 */
[----:B------:R-:W-:Y:S02]  /*2640*/  CS2R R28, SRZ ;  /* 0x00000000001c7805 */ /* 0x000fe4000001ff00 */
[----:B0-----:R-:W-:Y:S01]  /*2650*/  CS2R R26, SRZ ;  /* 0x00000000001a7805 */ /* 0x001fe2000001ff00 */
[----:B----4-:R-:W-:-:S07]  /*2660*/  IMAD.WIDE R14, R31, 0x70, R2 ;  /* 0x000000701f0e7825 */ /* 0x010fce00078e0202 */
.L_x_91:
[----:B------:R-:W-:Y:S01]  /*2670*/  BSSY.RECONVERGENT B1, `(.L_x_87) ;  /* 0x000002d000017945 */ /* 0x000fe20003800200 */
[----:B------:R-:W-:-:S07]  /*2680*/  IMAD.MOV.U32 R0, RZ, RZ, RZ ;  /* 0x000000ffff007224 */ /* 0x000fce00078e00ff */
.L_x_90:
        /* <DEDUP_REMOVED lines=39> */
.L_x_89:
[----:B------:R-:W-:Y:S05]  /*2900*/  BSYNC.RECONVERGENT B2 ;  /* 0x0000000000027941 */ /* 0x000fea0003800200 */
.L_x_88:
[C---:B------:R-:W-:Y:S01]  /*2910*/  ISETP.GE.AND P0, PT, R0.reuse, 0x3, PT ;  /* 0x000000030000780c */ /* 0x040fe20003f06270 */
[----:B------:R-:W-:-:S12]  /*2920*/  VIADD R0, R0, 0x1 ;  /* 0x0000000100007836 */ /* 0x000fd80000000000 */
[----:B------:R-:W-:Y:S05]  /*2930*/  @!P0 BRA `(.L_x_90) ;  /* 0xfffffffc00548947 */ /* 0x000fea000383ffff */
[----:B------:R-:W-:Y:S05]  /*2940*/  BSYNC.RECONVERGENT B1 ;  /* 0x0000000000017941 */ /* 0x000fea0003800200 */
.L_x_87:
[----:B------:R-:W0:Y:S01]  /*2950*/  LDCU UR6, c[0x0][0x380] ;  /* 0x00007000ff0677ac */ /* 0x000e220008000800 */
[----:B------:R-:W-:-:S04]  /*2960*/  IADD3 R25, PT, PT, R25, 0x1, RZ ;  /* 0x0000000119197810 */ /* 0x000fc80007ffe0ff */
[----:B0-----:R-:W-:-:S13]  /*2970*/  ISETP.GE.AND P0, PT, R25, UR6, PT ;  /* 0x0000000619007c0c */ /* 0x001fda000bf06270 */
[----:B------:R-:W-:Y:S05]  /*2980*/  @!P0 BRA `(.L_x_91) ;  /* 0xfffffffc00388947 */ /* 0x000fea000383ffff */
[----:B------:R-:W-:Y:S05]  /*2990*/  BSYNC.RECONVERGENT B0 ;  /* 0x0000000000007941 */ /* 0x000fea0003800200 */
.L_x_86:
        /* <DEDUP_REMOVED lines=23> */
.L_x_93:
[----:B------:R-:W-:Y:S05]  /*2b10*/  BSYNC.RECONVERGENT B1 ;  /* 0x0000000000017941 */ /* 0x000fea0003800200 */
.L_x_92:
        /* <DEDUP_REMOVED lines=18> */
[----:B------:R-:W-:Y:S02]  /*2c40*/  MOV R13, R25 ;  /* 0x00000019000d7202 */ /* 0x000fe40000000f00 */
[----:B------:R-:W-:-:S07]  /*2c50*/  MOV R6, 0x2c70 ;  /* 0x00002c7000067802 */ /* 0x000fce0000000f00 */
[----:B------:R-:W-:Y:S05]  /*2c60*/  CALL.REL.NOINC `($__internal_0_$__cuda_sm20_div_rn_f64_full) ;  /* 0x0000000400107944 */ /* 0x000fea0003c00000 */
[----:B------:R-:W-:Y:S01]  /*2c70*/  IMAD.MOV.U32 R2, RZ, RZ, R12 ;  /* 0x000000ffff027224 */ /* 0x000fe200078e000c */
[----:B------:R-:W-:-:S07]  /*2c80*/  MOV R3, R0 ;  /* 0x0000000000037202 */ /* 0x000fce0000000f00 */
.L_x_95:
[----:B------:R-:W-:Y:S05]  /*2c90*/  BSYNC.RECONVERGENT B1 ;  /* 0x0000000000017941 */ /* 0x000fea0003800200 */
.L_x_94:
        /* <DEDUP_REMOVED lines=21> */
[----:B------:R-:W-:-:S07]  /*2df0*/  MOV R13, R0 ;  /* 0x00000000000d7202 */ /* 0x000fce0000000f00 */
.L_x_97:
[----:B------:R-:W-:Y:S05]  /*2e00*/  BSYNC.RECONVERGENT B1 ;  /* 0x0000000000017941 */ /* 0x000fea0003800200 */
.L_x_96:
        /* <DEDUP_REMOVED lines=15> */
[----:B-1----:R-:W5:Y:S04]  /*2f00*/  LDG.E.64 R4, desc[UR4][R16.64] ;  /* 0x0000000410047981 */ /* 0x002f68000c1e1b00 */
[----:B--2---:R-:W2:Y:S01]  /*2f10*/  LDG.E.64 R2, desc[UR4][R14.64] ;  /* 0x000000040e027981 */ /* 0x004ea2000c1e1b00 */
[----:B-----5:R-:W-:-:S06]  /*2f20*/  IMAD.WIDE R4, R7, 0x68, R4 ;  /* 0x0000006807047825 */ /* 0x020fcc00078e0204 */
        /* <DEDUP_REMOVED lines=9> */
[----:B0-----:R-:W2:Y:S04]  /*2fc0*/  LDG.E.64 R20, desc[UR4][R16.64] ;  /* 0x0000000410147981 */ /* 0x001ea8000c1e1b00 */
[----:B------:R-:W3:Y:S01]  /*2fd0*/  LDG.E.64 R4, desc[UR4][R14.64] ;  /* 0x000000040e047981 */ /* 0x000ee2000c1e1b00 */
[----:B--2---:R-:W-:-:S06]  /*2fe0*/  IMAD.WIDE R20, R7, 0x68, R20 ;  /* 0x0000006807147825 */ /* 0x004fcc00078e0214 */
[----:B------:R-:W3:Y:S01]  /*2ff0*/  LDG.E R21, desc[UR4][R20.64+0xc] ;  /* 0x00000c0414157981 */ /* 0x000ee2000c1e1900 */
[----:B------:R-:W-:Y:S01]  /*3000*/  ISETP.GT.AND P0, PT, R32, 0x2, PT ;  /* 0x000000022000780c */ /* 0x000fe20003f04270 */
[----:B---3--:R-:W-:-:S05]  /*3010*/  IMAD.WIDE R4, R21, 0x70, R4 ;  /* 0x0000007015047825 */ /* 0x008fca00078e0204 */
[----:B------:R1:W-:Y:S07]  /*3020*/  STG.E desc[UR4][R4.64+0x60], R11 ;  /* 0x0000600b04007986 */ /* 0x0003ee000c101904 */
[----:B------:R-:W-:Y:S05]  /*3030*/  @P0 EXIT ;  /* 0x000000000000094d */ /* 0x000fea0003800000 */
[----:B------:R-:W1:Y:S04]  /*3040*/  LDG.E.64 R16, desc[UR4][R16.64] ;  /* 0x0000000410107981 */ /* 0x000e68000c1e1b00 */
[----:B------:R-:W2:Y:S01]  /*3050*/  LDG.E.64 R14, desc[UR4][R14.64] ;  /* 0x000000040e0e7981 */ /* 0x000ea2000c1e1b00 */
[----:B-1----:R-:W-:-:S06]  /*3060*/  IMAD.WIDE R2, R7, 0x68, R16 ;  /* 0x0000006807027825 */ /* 0x002fcc00078e0210 */
[----:B------:R-:W2:Y:S02]  /*3070*/  LDG.E R3, desc[UR4][R2.64+0xc] ;  /* 0x00000c0402037981 */ /* 0x000ea4000c1e1900 */
[----:B--2---:R-:W-:-:S05]  /*3080*/  IMAD.WIDE R4, R3, 0x70, R14 ;  /* 0x0000007003047825 */ /* 0x004fca00078e020e */
[----:B------:R-:W-:Y:S01]  /*3090*/  STG.E desc[UR4][R4.64+0x64], R32 ;  /* 0x0000642004007986 */ /* 0x000fe2000c101904 */
[----:B------:R-:W-:Y:S05]  /*30a0*/  EXIT ;  /* 0x000000000000794d */ /* 0x000fea0003800000 */
        .weak           $__internal_0_$__cuda_sm20_div_rn_f64_full
        .type           $__internal_0_$__cuda_sm20_div_rn_f64_full,@function
        .size           $__internal_0_$__cuda_sm20_div_rn_f64_full,(.L_x_106 - $__internal_0_$__cuda_sm20_div_rn_f64_full)
$__internal_0_$__cuda_sm20_div_rn_f64_full:
[----:B------:R-:W-:Y:S01]  /*30b0*/  MOV R15, R0 ;  /* 0x00000000000f7202 */ /* 0x000fe20000000f00 */
[----:B------:R-:W-:Y:S01]  /*30c0*/  IMAD.MOV.U32 R18, RZ, RZ, R16 ;  /* 0x000000ffff127224 */ /* 0x000fe200078e0010 */
[----:B------:R-:W-:Y:S01]  /*30d0*/  FSETP.GEU.AND P0, PT, |R13|, 1.469367938527859385e-39, PT ;  /* 0x001000000d00780b */ /* 0x000fe20003f0e200 */
[----:B------:R-:W-:Y:S01]  /*30e0*/  IMAD.MOV.U32 R14, RZ, RZ, R12 ;  /* 0x000000ffff0e7224 */ /* 0x000fe200078e000c */
[----:B------:R-:W-:Y:S01]  /*30f0*/  FSETP.GEU.AND P2, PT, |R15|, 1.469367938527859385e-39, PT ;  /* 0x001000000f00780b */ /* 0x000fe20003f4e200 */
[----:B------:R-:W-:Y:S01]  /*3100*/  IMAD.MOV.U32 R20, RZ, RZ, 0x1ca00000 ;  /* 0x1ca00000ff147424 */ /* 0x000fe200078e00ff */
[----:B------:R-:W-:Y:S01]  /*3110*/  MOV R19, R13 ;  /* 0x0000000d00137202 */ /* 0x000fe20000000f00 */
[----:B------:R-:W-:Y:S01]  /*3120*/  BSSY.RECONVERGENT B0, `(.L_x_98) ;  /* 0x0000059000007945 */ /* 0x000fe20003800200 */
[----:B------:R-:W-:Y:S02]  /*3130*/  LOP3.LUT R17, R13, 0x800fffff, RZ, 0xc0, !PT ;  /* 0x800fffff0d117812 */ /* 0x000fe400078ec0ff */
[----:B------:R-:W-:-:S02]  /*3140*/  LOP3.LUT R12, R15, 0x7ff00000, RZ, 0xc0, !PT ;  /* 0x7ff000000f0c7812 */ /* 0x000fc400078ec0ff */
[----:B------:R-:W-:Y:S02]  /*3150*/  LOP3.LUT R17, R17, 0x3ff00000, RZ, 0xfc, !PT ;  /* 0x3ff0000011117812 */ /* 0x000fe400078efcff */
[----:B------:R-:W-:Y:S01]  /*3160*/  LOP3.LUT R13, R13, 0x7ff00000, RZ, 0xc0, !PT ;  /* 0x7ff000000d0d7812 */ /* 0x000fe200078ec0ff */
[----:B------:R-:W-:Y:S01]  /*3170*/  @!P0 DMUL R16, R18, 8.98846567431157953865e+307 ;  /* 0x7fe0000012108828 */ /* 0x000fe20000000000 */
[----:B------:R-:W-:Y:S01]  /*3180*/  MOV R22, 0x1 ;  /* 0x0000000100167802 */ /* 0x000fe20000000f00 */
[----:B------:R-:W-:Y:S01]  /*3190*/  @!P2 IMAD.MOV.U32 R34, RZ, RZ, RZ ;  /* 0x000000ffff22a224 */ /* 0x000fe200078e00ff */
[----:B------:R-:W-:Y:S02]  /*31a0*/  @!P2 LOP3.LUT R0, R19, 0x7ff00000, RZ, 0xc0, !PT ;  /* 0x7ff000001300a812 */ /* 0x000fe400078ec0ff */
[C---:B------:R-:W-:Y:S01]  /*31b0*/  ISETP.GE.U32.AND P1, PT, R12.reuse, R13, PT ;  /* 0x0000000d0c00720c */ /* 0x040fe20003f26070 */
[----:B------:R-:W0:Y:S01]  /*31c0*/  MUFU.RCP64H R23, R17 ;  /* 0x0000001100177308 */ /* 0x000e220000001800 */
[----:B------:R-:W-:-:S03]  /*31d0*/  @!P2 ISETP.GE.U32.AND P3, PT, R12, R0, PT ;  /* 0x000000000c00a20c */ /* 0x000fc60003f66070 */
[----:B------:R-:W-:Y:S02]  /*31e0*/  @!P0 LOP3.LUT R13, R17, 0x7ff00000, RZ, 0xc0, !PT ;  /* 0x7ff00000110d8812 */ /* 0x000fe400078ec0ff */
[C---:B------:R-:W-:Y:S02]  /*31f0*/  @!P2 SEL R0, R20.reuse, 0x63400000, !P3 ;  /* 0x634000001400a807 */ /* 0x040fe40005800000 */
[----:B------:R-:W-:Y:S02]  /*3200*/  SEL R20, R20, 0x63400000, !P1 ;  /* 0x6340000014147807 */ /* 0x000fe40004800000 */
[--C-:B------:R-:W-:Y:S02]  /*3210*/  @!P2 LOP3.LUT R0, R0, 0x80000000, R15.reuse, 0xf8, !PT ;  /* 0x800000000000a812 */ /* 0x100fe400078ef80f */
[----:B------:R-:W-:Y:S02]  /*3220*/  LOP3.LUT R21, R20, 0x800fffff, R15, 0xf8, !PT ;  /* 0x800fffff14157812 */ /* 0x000fe400078ef80f */
[----:B------:R-:W-:Y:S01]  /*3230*/  @!P2 LOP3.LUT R35, R0, 0x100000, RZ, 0xfc, !PT ;  /* 0x001000000023a812 */ /* 0x000fe200078efcff */
[----:B------:R-:W-:Y:S01]  /*3240*/  IMAD.MOV.U32 R0, RZ, RZ, R12 ;  /* 0x000000ffff007224 */ /* 0x000fe200078e000c */
[----:B------:R-:W-:-:S06]  /*3250*/  MOV R20, R14 ;  /* 0x0000000e00147202 */ /* 0x000fcc0000000f00 */
[----:B------:R-:W-:Y:S02]  /*3260*/  @!P2 DFMA R20, R20, 2, -R34 ;  /* 0x400000001414a82b */ /* 0x000fe40000000822 */
[----:B0-----:R-:W-:-:S08]  /*3270*/  DFMA R34, R22, -R16, 1 ;  /* 0x3ff000001622742b */ /* 0x001fd00000000810 */
[----:B------:R-:W-:Y:S01]  /*3280*/  DFMA R34, R34, R34, R34 ;  /* 0x000000222222722b */ /* 0x000fe20000000022 */
[----:B------:R-:W-:-:S04]  /*3290*/  @!P2 LOP3.LUT R0, R21, 0x7ff00000, RZ, 0xc0, !PT ;  /* 0x7ff000001500a812 */ /* 0x000fc800078ec0ff */
[----:B------:R-:W-:-:S03]  /*32a0*/  IADD3 R30, PT, PT, R0, -0x1, RZ ;  /* 0xffffffff001e7810 */ /* 0x000fc60007ffe0ff */
[----:B------:R-:W-:Y:S01]  /*32b0*/  DFMA R22, R22, R34, R22 ;  /* 0x000000221616722b */ /* 0x000fe20000000016 */
[----:B------:R-:W-:Y:S01]  /*32c0*/  ISETP.GT.U32.AND P0, PT, R30, 0x7feffffe, PT ;  /* 0x7feffffe1e00780c */ /* 0x000fe20003f04070 */
[----:B------:R-:W-:-:S05]  /*32d0*/  VIADD R30, R13, 0xffffffff ;  /* 0xffffffff0d1e7836 */ /* 0x000fca0000000000 */
[----:B------:R-:W-:Y:S01]  /*32e0*/  ISETP.GT.U32.OR P0, PT, R30, 0x7feffffe, P0 ;  /* 0x7feffffe1e00780c */ /* 0x000fe20000704470 */
[----:B------:R-:W-:-:S08]  /*32f0*/  DFMA R36, R22, -R16, 1 ;  /* 0x3ff000001624742b */ /* 0x000fd00000000810 */
[----:B------:R-:W-:-:S08]  /*3300*/  DFMA R36, R22, R36, R22 ;  /* 0x000000241624722b */ /* 0x000fd00000000016 */
[----:B------:R-:W-:-:S08]  /*3310*/  DMUL R34, R36, R20 ;  /* 0x0000001424227228 */ /* 0x000fd00000000000 */
[----:B------:R-:W-:-:S08]  /*3320*/  DFMA R22, R34, -R16, R20 ;  /* 0x800000102216722b */ /* 0x000fd00000000014 */
[----:B------:R-:W-:Y:S01]  /*3330*/  DFMA R22, R36, R22, R34 ;  /* 0x000000162416722b */ /* 0x000fe20000000022 */
[----:B------:R-:W-:Y:S10]  /*3340*/  @P0 BRA `(.L_x_99) ;  /* 0x0000000000780947 */ /* 0x000ff40003800000 */
[----:B------:R-:W-:-:S04]  /*3350*/  LOP3.LUT R0, R19, 0x7ff00000, RZ, 0xc0, !PT ;  /* 0x7ff0000013007812 */ /* 0x000fc800078ec0ff */
[CC--:B------:R-:W-:Y:S02]  /*3360*/  ISETP.GE.U32.AND P0, PT, R12.reuse, R0.reuse, PT ;  /* 0x000000000c00720c */ /* 0x0c0fe40003f06070 */
[----:B------:R-:W-:Y:S02]  /*3370*/  VIADDMNMX R0, R12, -R0, 0xb9600000, !PT ;  /* 0xb96000000c007446 */ /* 0x000fe40007800900 */
[----:B------:R-:W-:Y:S02]  /*3380*/  MOV R12, 0x1ca00000 ;  /* 0x1ca00000000c7802 */ /* 0x000fe40000000f00 */
[----:B------:R-:W-:Y:S02]  /*3390*/  VIMNMX R0, PT, PT, R0, 0x46a00000, PT ;  /* 0x46a0000000007848 */ /* 0x000fe40003fe0100 */
[----:B------:R-:W-:-:S05]  /*33a0*/  SEL R12, R12, 0x63400000, !P0 ;  /* 0x634000000c0c7807 */ /* 0x000fca0004000000 */
[----:B------:R-:W-:Y:S02]  /*33b0*/  IMAD.IADD R0, R0, 0x1, -R12 ;  /* 0x0000000100007824 */ /* 0x000fe400078e0a0c */
[----:B------:R-:W-:-:S03]  /*33c0*/  IMAD.MOV.U32 R12, RZ, RZ, RZ ;  /* 0x000000ffff0c7224 */ /* 0x000fc600078e00ff */
[----:B------:R-:W-:-:S06]  /*33d0*/  IADD3 R13, PT, PT, R0, 0x7fe00000, RZ ;  /* 0x7fe00000000d7810 */ /* 0x000fcc0007ffe0ff */
[----:B------:R-:W-:-:S10]  /*33e0*/  DMUL R34, R22, R12 ;  /* 0x0000000c16227228 */ /* 0x000fd40000000000 */
[----:B------:R-:W-:-:S13]  /*33f0*/  FSETP.GTU.AND P0, PT, |R35|, 1.469367938527859385e-39, PT ;  /* 0x001000002300780b */ /* 0x000fda0003f0c200 */
[----:B------:R-:W-:Y:S05]  /*3400*/  @P0 BRA `(.L_x_100) ;  /* 0x0000000000a80947 */ /* 0x000fea0003800000 */
[----:B------:R-:W-:Y:S01]  /*3410*/  DFMA R16, R22, -R16, R20 ;  /* 0x800000101610722b */ /* 0x000fe20000000014 */
[----:B------:R-:W-:-:S09]  /*3420*/  MOV R14, RZ ;  /* 0x000000ff000e7202 */ /* 0x000fd20000000f00 */
[C---:B------:R-:W-:Y:S02]  /*3430*/  FSETP.NEU.AND P0, PT, R17.reuse, RZ, PT ;  /* 0x000000ff1100720b */ /* 0x040fe40003f0d000 */
[----:B------:R-:W-:-:S04]  /*3440*/  LOP3.LUT R18, R17, 0x80000000, R19, 0x48, !PT ;  /* 0x8000000011127812 */ /* 0x000fc800078e4813 */
[----:B------:R-:W-:-:S07]  /*3450*/  LOP3.LUT R15, R18, R13, RZ, 0xfc, !PT ;  /* 0x0000000d120f7212 */ /* 0x000fce00078efcff */
[----:B------:R-:W-:Y:S05]  /*3460*/  @!P0 BRA `(.L_x_100) ;  /* 0x0000000000908947 */ /* 0x000fea0003800000 */
[----:B------:R-:W-:Y:S01]  /*3470*/  IMAD.MOV R13, RZ, RZ, -R0 ;  /* 0x000000ffff0d7224 */ /* 0x000fe200078e0a00 */
[----:B------:R-:W-:Y:S02]  /*3480*/  MOV R12, RZ ;  /* 0x000000ff000c7202 */ /* 0x000fe40000000f00 */
[----:B------:R-:W-:-:S04]  /*3490*/  IADD3 R0, PT, PT, -R0, -0x43300000, RZ ;  /* 0xbcd0000000007810 */ /* 0x000fc80007ffe1ff */
[----:B------:R-:W-:Y:S02]  /*34a0*/  DFMA R12, R34, -R12, R22 ;  /* 0x8000000c220c722b */ /* 0x000fe40000000016 */
[----:B------:R-:W-:-:S08]  /*34b0*/  DMUL.RP R22, R22, R14 ;  /* 0x0000000e16167228 */ /* 0x000fd00000008000 */
[----:B------:R-:W-:Y:S02]  /*34c0*/  FSETP.NEU.AND P0, PT, |R13|, R0, PT ;  /* 0x000000000d00720b */ /* 0x000fe40003f0d200 */
[----:B------:R-:W-:Y:S02]  /*34d0*/  LOP3.LUT R18, R23, R18, RZ, 0x3c, !PT ;  /* 0x0000001217127212 */ /* 0x000fe400078e3cff */
[----:B------:R-:W-:Y:S02]  /*34e0*/  FSEL R0, R22, R34, !P0 ;  /* 0x0000002216007208 */ /* 0x000fe40004000000 */
[----:B------:R-:W-:-:S03]  /*34f0*/  FSEL R18, R18, R35, !P0 ;  /* 0x0000002312127208 */ /* 0x000fc60004000000 */
[----:B------:R-:W-:Y:S01]  /*3500*/  IMAD.MOV.U32 R34, RZ, RZ, R0 ;  /* 0x000000ffff227224 */ /* 0x000fe200078e0000 */
[----:B------:R-:W-:Y:S01]  /*3510*/  MOV R35, R18 ;  /* 0x0000001200237202 */ /* 0x000fe20000000f00 */
[----:B------:R-:W-:Y:S06]  /*3520*/  BRA `(.L_x_100) ;  /* 0x0000000000607947 */ /* 0x000fec0003800000 */
.L_x_99:
[----:B------:R-:W-:-:S14]  /*3530*/  DSETP.NAN.AND P0, PT, R14, R14, PT ;  /* 0x0000000e0e00722a */ /* 0x000fdc0003f08000 */
[----:B------:R-:W-:Y:S05]  /*3540*/  @P0 BRA `(.L_x_101) ;  /* 0x00000000004c0947 */ /* 0x000fea0003800000 */
[----:B------:R-:W-:-:S14]  /*3550*/  DSETP.NAN.AND P0, PT, R18, R18, PT ;  /* 0x000000121200722a */ /* 0x000fdc0003f08000 */
[----:B------:R-:W-:Y:S05]  /*3560*/  @P0 BRA `(.L_x_102) ;  /* 0x0000000000340947 */ /* 0x000fea0003800000 */
[----:B------:R-:W-:Y:S01]  /*3570*/  ISETP.NE.AND P0, PT, R0, R13, PT ;  /* 0x0000000d0000720c */ /* 0x000fe20003f05270 */
[----:B------:R-:W-:Y:S01]  /*3580*/  IMAD.MOV.U32 R34, RZ, RZ, 0x0 ;  /* 0x00000000ff227424 */ /* 0x000fe200078e00ff */
[----:B------:R-:W-:-:S11]  /*3590*/  MOV R35, 0xfff80000 ;  /* 0xfff8000000237802 */ /* 0x000fd60000000f00 */
[----:B------:R-:W-:Y:S05]  /*35a0*/  @!P0 BRA `(.L_x_100) ;  /* 0x0000000000408947 */ /* 0x000fea0003800000 */
[----:B------:R-:W-:Y:S02]  /*35b0*/  ISETP.NE.AND P0, PT, R0, 0x7ff00000, PT ;  /* 0x7ff000000000780c */ /* 0x000fe40003f05270 */
[----:B------:R-:W-:Y:S02]  /*35c0*/  LOP3.LUT R14, R15, 0x80000000, R19, 0x48, !PT ;  /* 0x800000000f0e7812 */ /* 0x000fe400078e4813 */
[----:B------:R-:W-:-:S13]  /*35d0*/  ISETP.EQ.OR P0, PT, R13, RZ, !P0 ;  /* 0x000000ff0d00720c */ /* 0x000fda0004702670 */
[----:B------:R-:W-:Y:S01]  /*35e0*/  @P0 LOP3.LUT R0, R14, 0x7ff00000, RZ, 0xfc, !PT ;  /* 0x7ff000000e000812 */ /* 0x000fe200078efcff */
[----:B------:R-:W-:Y:S01]  /*35f0*/  @!P0 IMAD.MOV.U32 R34, RZ, RZ, RZ ;  /* 0x000000ffff228224 */ /* 0x000fe200078e00ff */
[----:B------:R-:W-:Y:S01]  /*3600*/  @!P0 MOV R35, R14 ;  /* 0x0000000e00238202 */ /* 0x000fe20000000f00 */
[----:B------:R-:W-:Y:S01]  /*3610*/  @P0 IMAD.MOV.U32 R34, RZ, RZ, RZ ;  /* 0x000000ffff220224 */ /* 0x000fe200078e00ff */
[----:B------:R-:W-:Y:S01]  /*3620*/  @P0 MOV R35, R0 ;  /* 0x0000000000230202 */ /* 0x000fe20000000f00 */
[----:B------:R-:W-:Y:S06]  /*3630*/  BRA `(.L_x_100) ;  /* 0x00000000001c7947 */ /* 0x000fec0003800000 */
.L_x_102:
[----:B------:R-:W-:Y:S01]  /*3640*/  LOP3.LUT R0, R19, 0x80000, RZ, 0xfc, !PT ;  /* 0x0008000013007812 */ /* 0x000fe200078efcff */
[----:B------:R-:W-:-:S03]  /*3650*/  IMAD.MOV.U32 R34, RZ, RZ, R18 ;  /* 0x000000ffff227224 */ /* 0x000fc600078e0012 */
[----:B------:R-:W-:Y:S01]  /*3660*/  MOV R35, R0 ;  /* 0x0000000000237202 */ /* 0x000fe20000000f00 */
[----:B------:R-:W-:Y:S06]  /*3670*/  BRA `(.L_x_100) ;  /* 0x00000000000c7947 */ /* 0x000fec0003800000 */
.L_x_101:
[----:B------:R-:W-:Y:S01]  /*3680*/  LOP3.LUT R0, R15, 0x80000, RZ, 0xfc, !PT ;  /* 0x000800000f007812 */ /* 0x000fe200078efcff */
[----:B------:R-:W-:-:S03]  /*3690*/  IMAD.MOV.U32 R34, RZ, RZ, R14 ;  /* 0x000000ffff227224 */ /* 0x000fc600078e000e */
[----:B------:R-:W-:-:S07]  /*36a0*/  MOV R35, R0 ;  /* 0x0000000000237202 */ /* 0x000fce0000000f00 */
.L_x_100:
[----:B------:R-:W-:Y:S05]  /*36b0*/  BSYNC.RECONVERGENT B0 ;  /* 0x0000000000007941 */ /* 0x000fea0003800200 */
.L_x_98:
[----:B------:R-:W-:Y:S02]  /*36c0*/  HFMA2 R15, -RZ, RZ, 0, 0 ;  /* 0x00000000ff0f7431 */ /* 0x000fe400000001ff */
[----:B------:R-:W-:Y:S01]  /*36d0*/  IMAD.MOV.U32 R14, RZ, RZ, R6 ;  /* 0x000000ffff0e7224 */ /* 0x000fe200078e0006 */
[----:B------:R-:W-:Y:S01]  /*36e0*/  MOV R0, R35 ;  /* 0x0000002300007202 */ /* 0x000fe20000000f00 */
[----:B------:R-:W-:Y:S02]  /*36f0*/  IMAD.MOV.U32 R12, RZ, RZ, R34 ;  /* 0x000000ffff0c7224 */ /* 0x000fe400078e0022 */
[----:B------:R-:W-:Y:S05]  /*3700*/  RET.REL.NODEC R14 `(_Z21averageCornerVerticesi) ;  /* 0xffffffc80e3c7950 */ /* 0x000fea0003c3ffff */
.L_x_103:
        /* <DEDUP_REMOVED lines=15> */
.L_x_106:


//--------------------- .text._Z33replaceNewVerticesWithOldVerticesv --------------------------
	.section	.text._Z33replaceNewVerticesWithOldVerticesv,"ax",@progbits
	.align	128
        .global         _Z33replaceNewVerticesWithOldVerticesv
        .type           _Z33replaceNewVerticesWithOldVerticesv,@function
        .size           _Z33replaceNewVerticesWithOldVerticesv,(.L_x_109 - _Z33replaceNewVerticesWithOldVerticesv)
        .other          _Z33replaceNewVerticesWithOldVerticesv,@"STO_CUDA_ENTRY STV_DEFAULT"
_Z33replaceNewVerticesWithOldVerticesv:
.text._Z33replaceNewVerticesWithOldVerticesv:
[----:B------:R-:W-:Y:S08]  /*0000*/  LDC R1, c[0x0][0x37c] ;  /* 0x0000df00ff017b82 */ /* 0x000ff00000000800 */
[----:B------:R-:W0:Y:S01]  /*0010*/  LDC.64 R2, c[0x4][0x8] ;  /* 0x01000200ff027b82 */ /* 0x000e220000000a00 */
[----:B------:R-:W0:Y:S02]  /*0020*/  LDCU.64 UR4, c[0x0][0x358] ;  /* 0x00006b00ff0477ac */ /* 0x000e240008000a00 */
[----:B0-----:R-:W2:Y:S05]  /*0030*/  LDG.E.64 R2, desc[UR4][R2.64] ;  /* 0x0000000402027981 */ /* 0x001eaa000c1e1b00 */
[----:B------:R-:W2:Y:S02]  /*0040*/  LDC.64 R4, c[0x4][0x28] ;  /* 0x01000a00ff047b82 */ /* 0x000ea40000000a00 */
[----:B--2---:R-:W-:Y:S01]  /*0050*/  STG.E.64 desc[UR4][R4.64], R2 ;  /* 0x0000000204007986 */ /* 0x004fe2000c101b04 */
[----:B------:R-:W-:Y:S05]  /*0060*/  EXIT ;  /* 0x000000000000794d */ /* 0x000fea0003800000 */
.L_x_104:
        /* <DEDUP_REMOVED lines=9> */
.L_x_109:


//--------------------- .text._Z30catmullClarkFacePointsAndEdgesiii --------------------------
	.section	.text._Z30catmullClarkFacePointsAndEdgesiii,"ax",@progbits
	.align	128
        .global         _Z30catmullClarkFacePointsAndEdgesiii
        .type           _Z30catmullClarkFacePointsAndEdgesiii,@function
        .size           _Z30catmullClarkFacePointsAndEdgesiii,(.L_x_110 - _Z30catmullClarkFacePointsAndEdgesiii)
        .other          _Z30catmullClarkFacePointsAndEdgesiii,@"STO_CUDA_ENTRY STV_DEFAULT"
_Z30catmullClarkFacePointsAndEdgesiii:
.text._Z30catmullClarkFacePointsAndEdgesiii:
        /* <DEDUP_REMOVED lines=8> */
[----:B------:R-:W0:Y:S01]  /*0080*/  LDC.64 R4, c[0x4][0x10] ;  /* 0x01000400ff047b82 */ /* 0x000e220000000a00 */
[----:B------:R-:W0:Y:S07]  /*0090*/  LDCU.64 UR4, c[0x0][0x358] ;  /* 0x00006b00ff0477ac */ /* 0x000e2e0008000a00 */
[----:B------:R-:W1:Y:S08]  /*00a0*/  LDC.64 R2, c[0x4][0x8] ;  /* 0x01000200ff027b82 */ /* 0x000e700000000a00 */
[----:B------:R-:W2:Y:S01]  /*00b0*/  LDC R29, c[0x0][0x384] ;  /* 0x0000e100ff1d7b82 */ /* 0x000ea20000000800 */
[----:B0-----:R-:W3:Y:S04]  /*00c0*/  LDG.E.64 R10, desc[UR4][R4.64] ;  /* 0x00000004040a7981 */ /* 0x001ee8000c1e1b00 */
[----:B-1----:R-:W4:Y:S01]  /*00d0*/  LDG.E.64 R8, desc[UR4][R2.64] ;  /* 0x0000000402087981 */ /* 0x002f22000c1e1b00 */
[----:B---3--:R-:W-:-:S05]  /*00e0*/  IMAD.WIDE R10, R0, 0x68, R10 ;  /* 0x00000068000a7825 */ /* 0x008fca00078e020a */
[----:B------:R-:W4:Y:S04]  /*00f0*/  LDG.E R25, desc[UR4][R10.64+0x4] ;  /* 0x000004040a197981 */ /* 0x000f28000c1e1900 */
[----:B------:R-:W3:Y:S01]  /*0100*/  LDG.E R15, desc[UR4][R10.64] ;  /* 0x000000040a0f7981 */ /* 0x000ee2000c1e1900 */
[----:B----4-:R-:W-:-:S04]  /*0110*/  IMAD.WIDE R24, R25, 0x70, R8 ;  /* 0x0000007019187825 */ /* 0x010fc800078e0208 */
[----:B---3--:R-:W-:Y:S01]  /*0120*/  IMAD.WIDE R26, R15, 0x70, R8 ;  /* 0x000000700f1a7825 */ /* 0x008fe200078e0208 */
[----:B------:R-:W3:Y:S04]  /*0130*/  LDG.E.64 R20, desc[UR4][R24.64] ;  /* 0x0000000418147981 */ /* 0x000ee8000c1e1b00 */
[----:B------:R-:W3:Y:S04]  /*0140*/  LDG.E.64 R22, desc[UR4][R26.64] ;  /* 0x000000041a167981 */ /* 0x000ee8000c1e1b00 */
[----:B------:R-:W4:Y:S04]  /*0150*/  LDG.E.64 R6, desc[UR4][R24.64+0x8] ;  /* 0x0000080418067981 */ /* 0x000f28000c1e1b00 */
[----:B------:R-:W4:Y:S04]  /*0160*/  LDG.E.64 R12, desc[UR4][R26.64+0x8] ;  /* 0x000008041a0c7981 */ /* 0x000f28000c1e1b00 */
[----:B------:R-:W5:Y:S04]  /*0170*/  LDG.E.64 R16, desc[UR4][R24.64+0x10] ;  /* 0x0000100418107981 */ /* 0x000f68000c1e1b00 */
[----:B------:R-:W5:Y:S01]  /*0180*/  LDG.E.64 R18, desc[UR4][R26.64+0x10] ;  /* 0x000010041a127981 */ /* 0x000f62000c1e1b00 */
[----:B---3--:R-:W-:-:S02]  /*0190*/  DADD R20, R20, R22 ;  /* 0x0000000014147229 */ /* 0x008fc40000000016 */
[----:B----4-:R-:W-:Y:S01]  /*01a0*/  DADD R12, R6, R12 ;  /* 0x00000000060c7229 */ /* 0x010fe2000000000c */
[----:B--2---:R-:W-:Y:S01]  /*01b0*/  IMAD R6, R0, 0x5, R29 ;  /* 0x0000000500067824 */ /* 0x004fe200078e021d */
[----:B-----5:R-:W-:Y:S01]  /*01c0*/  DADD R16, R16, R18 ;  /* 0x0000000010107229 */ /* 0x020fe20000000012 */
[----:B------:R-:W2:Y:S03]  /*01d0*/  LDG.E R7, desc[UR4][R10.64+0x60] ;  /* 0x000060040a077981 */ /* 0x000ea6000c1e1900 */
[----:B------:R-:W-:Y:S02]  /*01e0*/  DMUL R20, R20, 0.5 ;  /* 0x3fe0000014147828 */ /* 0x000fe40000000000 */
[----:B------:R-:W-:Y:S01]  /*01f0*/  DMUL R12, R12, 0.5 ;  /* 0x3fe000000c0c7828 */ /* 0x000fe20000000000 */
[----:B------:R-:W-:Y:S01]  /*0200*/  IMAD.WIDE R18, R6, 0x70, R8 ;  /* 0x0000007006127825 */ /* 0x000fe200078e0208 */
[----:B------:R-:W-:-:S04]  /*0210*/  DMUL R16, R16, 0.5 ;  /* 0x3fe0000010107828 */ /* 0x000fc80000000000 */
[----:B------:R-:W-:Y:S04]  /*0220*/  STG.E.64 desc[UR4][R18.64+0x70], R20 ;  /* 0x0000701412007986 */ /* 0x000fe8000c101b04 */
[----:B------:R0:W-:Y:S04]  /*0230*/  STG.E.64 desc[UR4][R18.64+0x78], R12 ;  /* 0x0000780c12007986 */ /* 0x0001e8000c101b04 */
[----:B------:R-:W-:Y:S04]  /*0240*/  STG.E.U8 desc[UR4][R18.64+0x88], RZ ;  /* 0x000088ff12007986 */ /* 0x000fe8000c101104 */
[----:B------:R-:W-:Y:S04]  /*0250*/  STG.E desc[UR4][R18.64+0x8c], RZ ;  /* 0x00008cff12007986 */ /* 0x000fe8000c101904 */
[----:B------:R1:W-:Y:S04]  /*0260*/  STG.E.64 desc[UR4][R18.64+0x80], R16 ;  /* 0x0000801012007986 */ /* 0x0003e8000c101b04 */
[----:B------:R-:W3:Y:S01]  /*0270*/  LDG.E.64 R8, desc[UR4][R4.64] ;  /* 0x0000000404087981 */ /* 0x000ee2000c1e1b00 */
[----:B------:R-:W-:Y:S01]  /*0280*/  IADD3 R14, PT, PT, R6, 0x1, RZ ;  /* 0x00000001060e7810 */ /* 0x000fe20007ffe0ff */
[----:B---3--:R-:W-:-:S05]  /*0290*/  IMAD.WIDE R22, R0, 0x68, R8 ;  /* 0x0000006800167825 */ /* 0x008fca00078e0208 */
[----:B------:R3:W-:Y:S04]  /*02a0*/  STG.E desc[UR4][R22.64+0x10], R14 ;  /* 0x0000100e16007986 */ /* 0x0007e8000c101904 */
[----:B------:R-:W4:Y:S02]  /*02b0*/  LDG.E.64 R8, desc[UR4][R4.64] ;  /* 0x0000000404087981 */ /* 0x000f24000c1e1b00 */
[----:B----4-:R-:W-:Y:S02]  /*02c0*/  IMAD.WIDE R28, R0, 0x68, R8 ;  /* 0x00000068001c7825 */ /* 0x010fe400078e0208 */
[----:B------:R-:W4:Y:S04]  /*02d0*/  LDG.E.64 R8, desc[UR4][R2.64] ;  /* 0x0000000402087981 */ /* 0x000f28000c1e1b00 */
[----:B0-----:R-:W4:Y:S04]  /*02e0*/  LDG.E R13, desc[UR4][R28.64+0x8] ;  /* 0x000008041c0d7981 */ /* 0x001f28000c1e1900 */
[----:B------:R4:W5:Y:S02]  /*02f0*/  LDG.E R11, desc[UR4][R28.64+0x4] ;  /* 0x000004041c0b7981 */ /* 0x000964000c1e1900 */
[----:B----4-:R-:W-:-:S04]  /*0300*/  IMAD.WIDE R28, R13, 0x70, R8 ;  /* 0x000000700d1c7825 */ /* 0x010fc800078e0208 */
[--C-:B-----5:R-:W-:Y:S01]  /*0310*/  IMAD.WIDE R26, R11, 0x70, R8.reuse ;  /* 0x000000700b1a7825 */ /* 0x120fe200078e0208 */
[----:B------:R-:W4:Y:S04]  /*0320*/  LDG.E.64 R12, desc[UR4][R28.64] ;  /* 0x000000041c0c7981 */ /* 0x000f28000c1e1b00 */
[----:B-1----:R-:W4:Y:S04]  /*0330*/  LDG.E.64 R16, desc[UR4][R26.64] ;  /* 0x000000041a107981 */ /* 0x002f28000c1e1b00 */
[----:B------:R-:W5:Y:S04]  /*0340*/  LDG.E.64 R18, desc[UR4][R28.64+0x8] ;  /* 0x000008041c127981 */ /* 0x000f68000c1e1b00 */
[----:B------:R-:W5:Y:S04]  /*0350*/  LDG.E.64 R20, desc[UR4][R26.64+0x8] ;  /* 0x000008041a147981 */ /* 0x000f68000c1e1b00 */
[----:B---3--:R-:W3:Y:S04]  /*0360*/  LDG.E.64 R22, desc[UR4][R28.64+0x10] ;  /* 0x000010041c167981 */ /* 0x008ee8000c1e1b00 */
[----:B------:R-:W3:Y:S01]  /*0370*/  LDG.E.64 R24, desc[UR4][R26.64+0x10] ;  /* 0x000010041a187981 */ /* 0x000ee2000c1e1b00 */
[----:B------:R-:W-:-:S05]  /*0380*/  IMAD.WIDE R8, R6, 0x70, R8 ;  /* 0x0000007006087825 */ /* 0x000fca00078e0208 */
[----:B------:R-:W-:Y:S04]  /*0390*/  STG.E.U8 desc[UR4][R8.64+0xf8], RZ ;  /* 0x0000f8ff08007986 */ /* 0x000fe8000c101104 */
[----:B------:R-:W-:Y:S01]  /*03a0*/  STG.E desc[UR4][R8.64+0xfc], RZ ;  /* 0x0000fcff08007986 */ /* 0x000fe2000c101904 */
[----:B----4-:R-:W-:Y:S02]  /*03b0*/  DADD R12, R12, R16 ;  /* 0x000000000c0c7229 */ /* 0x010fe40000000010 */
[----:B-----5:R-:W-:Y:S02]  /*03c0*/  DADD R18, R18, R20 ;  /* 0x0000000012127229 */ /* 0x020fe40000000014 */
[----:B---3--:R-:W-:-:S04]  /*03d0*/  DADD R22, R22, R24 ;  /* 0x0000000016167229 */ /* 0x008fc80000000018 */
[----:B------:R-:W-:Y:S02]  /*03e0*/  DMUL R12, R12, 0.5 ;  /* 0x3fe000000c0c7828 */ /* 0x000fe40000000000 */
[----:B------:R-:W-:Y:S02]  /*03f0*/  DMUL R18, R18, 0.5 ;  /* 0x3fe0000012127828 */ /* 0x000fe40000000000 */
[----:B------:R-:W-:-:S03]  /*0400*/  DMUL R22, R22, 0.5 ;  /* 0x3fe0000016167828 */ /* 0x000fc60000000000 */
[----:B------:R0:W-:Y:S04]  /*0410*/  STG.E.64 desc[UR4][R8.64+0xe0], R12 ;  /* 0x0000e00c08007986 */ /* 0x0001e8000c101b04 */
[----:B------:R-:W-:Y:S04]  /*0420*/  STG.E.64 desc[UR4][R8.64+0xe8], R18 ;  /* 0x0000e81208007986 */ /* 0x000fe8000c101b04 */
[----:B------:R-:W-:Y:S04]  /*0430*/  STG.E.64 desc[UR4][R8.64+0xf0], R22 ;  /* 0x0000f01608007986 */ /* 0x000fe8000c101b04 */
[----:B------:R-:W3:Y:S01]  /*0440*/  LDG.E.64 R16, desc[UR4][R4.64] ;  /* 0x0000000404107981 */ /* 0x000ee2000c1e1b00 */
[----:B------:R-:W-:Y:S01]  /*0450*/  IADD3 R10, PT, PT, R6, 0x2, RZ ;  /* 0x00000002060a7810 */ /* 0x000fe20007ffe0ff */
[----:B---3--:R-:W-:-:S05]  /*0460*/  IMAD.WIDE R20, R0, 0x68, R16 ;  /* 0x0000006800147825 */ /* 0x008fca00078e0210 */
[----:B------:R1:W-:Y:S04]  /*0470*/  STG.E desc[UR4][R20.64+0x14], R10 ;  /* 0x0000140a14007986 */ /* 0x0003e8000c101904 */
[----:B------:R-:W3:Y:S04]  /*0480*/  LDG.E.64 R16, desc[UR4][R4.64] ;  /* 0x0000000404107981 */ /* 0x000ee8000c1e1b00 */
[----:B------:R-:W1:Y:S01]  /*0490*/  LDG.E.64 R26, desc[UR4][R2.64] ;  /* 0x00000004021a7981 */ /* 0x000e62000c1e1b00 */
[----:B---3--:R-:W-:-:S05]  /*04a0*/  IMAD.WIDE R24, R0, 0x68, R16 ;  /* 0x0000006800187825 */ /* 0x008fca00078e0210 */
[----:B------:R-:W1:Y:S04]  /*04b0*/  LDG.E R17, desc[UR4][R24.64+0xc] ;  /* 0x00000c0418117981 */ /* 0x000e68000c1e1900 */
[----:B0-----:R-:W3:Y:S01]  /*04c0*/  LDG.E R13, desc[UR4][R24.64+0x8] ;  /* 0x00000804180d7981 */ /* 0x001ee2000c1e1900 */
[----:B-1----:R-:W-:-:S04]  /*04d0*/  IMAD.WIDE R20, R17, 0x70, R26 ;  /* 0x0000007011147825 */ /* 0x002fc800078e021a */
[--C-:B---3--:R-:W-:Y:S01]  /*04e0*/  IMAD.WIDE R28, R13, 0x70, R26.reuse ;  /* 0x000000700d1c7825 */ /* 0x108fe200078e021a */
[----:B------:R-:W3:Y:S04]  /*04f0*/  LDG.E.64 R8, desc[UR4][R20.64] ;  /* 0x0000000414087981 */ /* 0x000ee8000c1e1b00 */
[----:B------:R-:W4:Y:S04]  /*0500*/  LDG.E.64 R16, desc[UR4][R20.64+0x8] ;  /* 0x0000080414107981 */ /* 0x000f28000c1e1b00 */
[----:B------:R-:W5:Y:S04]  /*0510*/  LDG.E.64 R18, desc[UR4][R20.64+0x10] ;  /* 0x0000100414127981 */ /* 0x000f68000c1e1b00 */
[----:B------:R-:W4:Y:S04]  /*0520*/  LDG.E.64 R22, desc[UR4][R28.64+0x8] ;  /* 0x000008041c167981 */ /* 0x000f28000c1e1b00 */
[----:B------:R-:W5:Y:S04]  /*0530*/  LDG.E.64 R24, desc[UR4][R28.64+0x10] ;  /* 0x000010041c187981 */ /* 0x000f68000c1e1b00 */
        /* <DEDUP_REMOVED lines=10> */
[----:B------:R-:W-:Y:S04]  /*05e0*/  STG.E.64 desc[UR4][R26.64+0x158], R16 ;  /* 0x000158101a007986 */ /* 0x000fe8000c101b04 */
[----:B------:R-:W-:Y:S04]  /*05f0*/  STG.E.64 desc[UR4][R26.64+0x160], R22 ;  /* 0x000160161a007986 */ /* 0x000fe8000c101b04 */
[----:B------:R0:W-:Y:S04]  /*0600*/  STG.E.64 desc[UR4][R26.64+0x150], R8 ;  /* 0x000150081a007986 */ /* 0x0001e8000c101b04 */
[----:B------:R-:W3:Y:S01]  /*0610*/  LDG.E.64 R18, desc[UR4][R4.64] ;  /* 0x0000000404127981 */ /* 0x000ee2000c1e1b00 */
[----:B------:R-:W-:Y:S01]  /*0620*/  IADD3 R12, PT, PT, R6, 0x3, RZ ;  /* 0x00000003060c7810 */ /* 0x000fe20007ffe0ff */
[----:B---3--:R-:W-:-:S05]  /*0630*/  IMAD.WIDE R20, R0, 0x68, R18 ;  /* 0x0000006800147825 */ /* 0x008fca00078e0212 */
[----:B------:R1:W-:Y:S04]  /*0640*/  STG.E desc[UR4][R20.64+0x18], R12 ;  /* 0x0000180c14007986 */ /* 0x0003e8000c101904 */
[----:B------:R-:W3:Y:S02]  /*0650*/  LDG.E.64 R18, desc[UR4][R4.64] ;  /* 0x0000000404127981 */ /* 0x000ee4000c1e1b00 */
[----:B---3--:R-:W-:Y:S02]  /*0660*/  IMAD.WIDE R28, R0, 0x68, R18 ;  /* 0x00000068001c7825 */ /* 0x008fe400078e0212 */
[----:B------:R-:W3:Y:S04]  /*0670*/  LDG.E.64 R18, desc[UR4][R2.64] ;  /* 0x0000000402127981 */ /* 0x000ee8000c1e1b00 */
[----:B------:R-:W3:Y:S04]  /*0680*/  LDG.E R25, desc[UR4][R28.64] ;  /* 0x000000041c197981 */ /* 0x000ee8000c1e1900 */
[----:B0-----:R-:W4:Y:S01]  /*0690*/  LDG.E R9, desc[UR4][R28.64+0xc] ;  /* 0x00000c041c097981 */ /* 0x001f22000c1e1900 */
[----:B---3--:R-:W-:-:S04]  /*06a0*/  IMAD.WIDE R24, R25, 0x70, R18 ;  /* 0x0000007019187825 */ /* 0x008fc800078e0212 */
[----:B----4-:R-:W-:Y:S01]  /*06b0*/  IMAD.WIDE R26, R9, 0x70, R18 ;  /* 0x00000070091a7825 */ /* 0x010fe200078e0212 */
[----:B------:R-:W3:Y:S04]  /*06c0*/  LDG.E.64 R16, desc[UR4][R24.64] ;  /* 0x0000000418107981 */ /* 0x000ee8000c1e1b00 */
[----:B------:R-:W3:Y:S04]  /*06d0*/  LDG.E.64 R22, desc[UR4][R26.64] ;  /* 0x000000041a167981 */ /* 0x000ee8000c1e1b00 */
[----:B-1----:R-:W4:Y:S04]  /*06e0*/  LDG.E.64 R20, desc[UR4][R24.64+0x10] ;  /* 0x0000100418147981 */ /* 0x002f28000c1e1b00 */
[----:B------:R-:W4:Y:S01]  /*06f0*/  LDG.E.64 R28, desc[UR4][R26.64+0x10] ;  /* 0x000010041a1c7981 */ /* 0x000f22000c1e1b00 */
[----:B---3--:R-:W-:-:S03]  /*0700*/  DADD R16, R16, R22 ;  /* 0x0000000010107229 */ /* 0x008fc60000000016 */
[----:B------:R-:W3:Y:S04]  /*0710*/  LDG.E.64 R22, desc[UR4][R24.64+0x8] ;  /* 0x0000080418167981 */ /* 0x000ee8000c1e1b00 */
[----:B------:R-:W3:Y:S01]  /*0720*/  LDG.E.64 R24, desc[UR4][R26.64+0x8] ;  /* 0x000008041a187981 */ /* 0x000ee2000c1e1b00 */
[----:B----4-:R-:W-:Y:S02]  /*0730*/  DADD R20, R20, R28 ;  /* 0x0000000014147229 */ /* 0x010fe4000000001c */
[----:B------:R-:W-:Y:S01]  /*0740*/  DMUL R16, R16, 0.5 ;  /* 0x3fe0000010107828 */ /* 0x000fe20000000000 */
[----:B------:R-:W-:-:S05]  /*0750*/  IMAD.WIDE R28, R6, 0x70, R18 ;  /* 0x00000070061c7825 */ /* 0x000fca00078e0212 */
[----:B------:R-:W-:Y:S01]  /*0760*/  DMUL R20, R20, 0.5 ;  /* 0x3fe0000014147828 */ /* 0x000fe20000000000 */
[----:B------:R0:W-:Y:S04]  /*0770*/  STG.E.64 desc[UR4][R28.64+0x1c0], R16 ;  /* 0x0001c0101c007986 */ /* 0x0001e8000c101b04 */
[----:B------:R-:W-:Y:S04]  /*0780*/  STG.E.U8 desc[UR4][R28.64+0x1d8], RZ ;  /* 0x0001d8ff1c007986 */ /* 0x000fe8000c101104 */
[----:B------:R-:W-:Y:S04]  /*0790*/  STG.E desc[UR4][R28.64+0x1dc], RZ ;  /* 0x0001dcff1c007986 */ /* 0x000fe8000c101904 */
[----:B------:R1:W-:Y:S01]  /*07a0*/  STG.E.64 desc[UR4][R28.64+0x1d0], R20 ;  /* 0x0001d0141c007986 */ /* 0x0003e2000c101b04 */
[----:B---3--:R-:W-:-:S08]  /*07b0*/  DADD R22, R22, R24 ;  /* 0x0000000016167229 */ /* 0x008fd00000000018 */
[----:B------:R-:W-:-:S07]  /*07c0*/  DMUL R22, R22, 0.5 ;  /* 0x3fe0000016167828 */ /* 0x000fce0000000000 */
[----:B------:R3:W-:Y:S04]  /*07d0*/  STG.E.64 desc[UR4][R28.64+0x1c8], R22 ;  /* 0x0001c8161c007986 */ /* 0x0007e8000c101b04 */
[----:B------:R-:W4:Y:S01]  /*07e0*/  LDG.E.64 R24, desc[UR4][R4.64] ;  /* 0x0000000404187981 */ /* 0x000f22000c1e1b00 */
[----:B------:R-:W5:Y:S01]  /*07f0*/  LDC.64 R18, c[0x4][0x20] ;  /* 0x01000800ff127b82 */ /* 0x000f620000000a00 */
[----:B------:R-:W-:Y:S01]  /*0800*/  IADD3 R6, PT, PT, R6, 0x4, RZ ;  /* 0x0000000406067810 */ /* 0x000fe20007ffe0ff */
[----:B----4-:R-:W-:-:S05]  /*0810*/  IMAD.WIDE R24, R0, 0x68, R24 ;  /* 0x0000006800187825 */ /* 0x010fca00078e0218 */
[----:B------:R-:W-:Y:S04]  /*0820*/  STG.E desc[UR4][R24.64+0x1c], R6 ;  /* 0x00001c0618007986 */ /* 0x000fe8000c101904 */
[----:B-----5:R-:W4:Y:S01]  /*0830*/  LDG.E.64 R26, desc[UR4][R18.64] ;  /* 0x00000004121a7981 */ /* 0x020f22000c1e1b00 */
[----:B0-----:R-:W-:-:S05]  /*0840*/  SHF.L.U32 R16, R0, 0x2, RZ ;  /* 0x0000000200107819 */ /* 0x001fca00000006ff */
[----:B----4-:R-:W-:-:S05]  /*0850*/  IMAD.WIDE R26, R16, 0x68, R26 ;  /* 0x00000068101a7825 */ /* 0x010fca00078e021a */
[----:B------:R0:W-:Y:S04]  /*0860*/  STG.E.64 desc[UR4][R26.64], R14 ;  /* 0x0000000e1a007986 */ /* 0x0001e8000c101b04 */
[----:B--2---:R-:W-:Y:S04]  /*0870*/  STG.E.64 desc[UR4][R26.64+0x8], R6 ;  /* 0x000008061a007986 */ /* 0x004fe8000c101b04 */
[----:B------:R-:W-:Y:S04]  /*0880*/  STG.E.64 desc[UR4][R26.64+0x40], RZ ;  /* 0x000040ff1a007986 */ /* 0x000fe8000c101b04 */
[----:B------:R-:W-:Y:S04]  /*0890*/  STG.E.64 desc[UR4][R26.64+0x48], RZ ;  /* 0x000048ff1a007986 */ /* 0x000fe8000c101b04 */
[----:B------:R-:W-:Y:S04]  /*08a0*/  STG.E.64 desc[UR4][R26.64+0x50], RZ ;  /* 0x000050ff1a007986 */ /* 0x000fe8000c101b04 */
[----:B------:R-:W-:Y:S04]  /*08b0*/  STG.E.U8 desc[UR4][R26.64+0x58], RZ ;  /* 0x000058ff1a007986 */ /* 0x000fe8000c101104 */
[----:B------:R-:W-:Y:S04]  /*08c0*/  STG.E desc[UR4][R26.64+0x5c], RZ ;  /* 0x00005cff1a007986 */ /* 0x000fe8000c101904 */
[----:B------:R-:W-:Y:S04]  /*08d0*/  STG.E desc[UR4][R26.64+0x64], RZ ;  /* 0x000064ff1a007986 */ /* 0x000fe8000c101904 */
[----:B-1----:R-:W2:Y:S01]  /*08e0*/  LDG.E.64 R20, desc[UR4][R18.64] ;  /* 0x0000000412147981 */ /* 0x002ea2000c1e1b00 */
[----:B---3--:R-:W-:-:S02]  /*08f0*/  MOV R22, R14 ;  /* 0x0000000e00167202 */ /* 0x008fc40000000f00 */
[----:B------:R-:W-:Y:S01]  /*0900*/  MOV R23, R7 ;  /* 0x0000000700177202 */ /* 0x000fe20000000f00 */
[----:B--2---:R-:W-:-:S05]  /*0910*/  IMAD.WIDE R20, R16, 0x68, R20 ;  /* 0x0000006810147825 */ /* 0x004fca00078e0214 */
[----:B------:R-:W-:Y:S04]  /*0920*/  STG.E.64 desc[UR4][R20.64+0x70], R22 ;  /* 0x0000701614007986 */ /* 0x000fe8000c101b04 */
[----:B------:R1:W-:Y:S04]  /*0930*/  STG.E.64 desc[UR4][R20.64+0x68], R10 ;  /* 0x0000680a14007986 */ /* 0x0003e8000c101b04 */
[----:B------:R-:W-:Y:S04]  /*0940*/  STG.E.64 desc[UR4][R20.64+0xa8], RZ ;  /* 0x0000a8ff14007986 */ /* 0x000fe8000c101b04 */
[----:B------:R-:W-:Y:S04]  /*0950*/  STG.E.64 desc[UR4][R20.64+0xb0], RZ ;  /* 0x0000b0ff14007986 */ /* 0x000fe8000c101b04 */
[----:B------:R-:W-:Y:S04]  /*0960*/  STG.E.64 desc[UR4][R20.64+0xb8], RZ ;  /* 0x0000b8ff14007986 */ /* 0x000fe8000c101b04 */
[----:B------:R-:W-:Y:S04]  /*0970*/  STG.E.U8 desc[UR4][R20.64+0xc0], RZ ;  /* 0x0000c0ff14007986 */ /* 0x000fe8000c101104 */
[----:B------:R-:W-:Y:S04]  /*0980*/  STG.E desc[UR4][R20.64+0xc4], RZ ;  /* 0x0000c4ff14007986 */ /* 0x000fe8000c101904 */
[----:B------:R-:W-:Y:S04]  /*0990*/  STG.E desc[UR4][R20.64+0xcc], RZ ;  /* 0x0000ccff14007986 */ /* 0x000fe8000c101904 */
[----:B0-----:R-:W2:Y:S01]  /*09a0*/  LDG.E.64 R14, desc[UR4][R18.64] ;  /* 0x00000004120e7981 */ /* 0x001ea2000c1e1b00 */
[----:B------:R-:W-:-:S02]  /*09b0*/  MOV R24, R10 ;  /* 0x0000000a00187202 */ /* 0x000fc40000000f00 */
[----:B------:R-:W-:Y:S01]  /*09c0*/  MOV R25, R7 ;  /* 0x0000000700197202 */ /* 0x000fe20000000f00 */
[----:B-1----:R-:W0:Y:S01]  /*09d0*/  LDC.64 R10, c[0x4][0x18] ;  /* 0x01000600ff0a7b82 */ /* 0x002e220000000a00 */
        /* <DEDUP_REMOVED lines=9> */
[----:B------:R-:W2:Y:S01]  /*0a70*/  LDG.E.64 R18, desc[UR4][R18.64] ;  /* 0x0000000412127981 */ /* 0x000ea2000c1e1b00 */
[----:B------:R-:W-:-:S02]  /*0a80*/  MOV R8, R6 ;  /* 0x0000000600087202 */ /* 0x000fc40000000f00 */
[----:B-1----:R-:W-:Y:S01]  /*0a90*/  MOV R13, R7 ;  /* 0x00000007000d7202 */ /* 0x002fe20000000f00 */
        /* <DEDUP_REMOVED lines=9> */
[----:B------:R-:W2:Y:S04]  /*0b30*/  LDG.E.64 R4, desc[UR4][R4.64] ;  /* 0x0000000404047981 */ /* 0x000ea8000c1e1b00 */
[----:B0-----:R-:W1:Y:S04]  /*0b40*/  LDG.E.64 R10, desc[UR4][R10.64] ;  /* 0x000000040a0a7981 */ /* 0x001e68000c1e1b00 */
[----:B------:R-:W3:Y:S01]  /*0b50*/  LDG.E.64 R2, desc[UR4][R2.64] ;  /* 0x0000000402027981 */ /* 0x000ee2000c1e1b00 */
[----:B--2---:R-:W-:-:S04]  /*0b60*/  IMAD.WIDE R6, R0, 0x68, R4 ;  /* 0x0000006800067825 */ /* 0x004fc800078e0204 */
[----:B-1----:R-:W-:Y:S02]  /*0b70*/  IMAD.WIDE R12, R0, 0x20, R10 ;  /* 0x00000020000c7825 */ /* 0x002fe400078e020a */
[----:B------:R-:W3:Y:S04]  /*0b80*/  LDG.E R7, desc[UR4][R6.64+0x60] ;  /* 0x0000600406077981 */ /* 0x000ee8000c1e1900 */
[----:B------:R-:W2:Y:S04]  /*0b90*/  LDG.E.64 R14, desc[UR4][R12.64] ;  /* 0x000000040c0e7981 */ /* 0x000ea8000c1e1b00 */
[----:B------:R-:W4:Y:S04]  /*0ba0*/  LDG.E.64 R18, desc[UR4][R12.64+0x8] ;  /* 0x000008040c127981 */ /* 0x000f28000c1e1b00 */
[----:B------:R-:W5:Y:S04]  /*0bb0*/  LDG.E.64 R20, desc[UR4][R12.64+0x10] ;  /* 0x000010040c147981 */ /* 0x000f68000c1e1b00 */
[----:B------:R-:W5:Y:S01]  /*0bc0*/  LDG.E.64 R22, desc[UR4][R12.64+0x18] ;  /* 0x000018040c167981 */ /* 0x000f62000c1e1b00 */
[----:B---3--:R-:W-:-:S05]  /*0bd0*/  IMAD.WIDE R8, R7, 0x70, R2 ;  /* 0x0000007007087825 */ /* 0x008fca00078e0202 */
[----:B--2---:R-:W-:Y:S04]  /*0be0*/  STG.E.64 desc[UR4][R8.64], R14 ;  /* 0x0000000e08007986 */ /* 0x004fe8000c101b04 */
[----:B----4-:R-:W-:Y:S04]  /*0bf0*/  STG.E.64 desc[UR4][R8.64+0x8], R18 ;  /* 0x0000081208007986 */ /* 0x010fe8000c101b04 */
[----:B-----5:R-:W-:Y:S04]  /*0c00*/  STG.E.64 desc[UR4][R8.64+0x10], R20 ;  /* 0x0000101408007986 */ /* 0x020fe8000c101b04 */
[----:B------:R-:W-:Y:S01]  /*0c10*/  STG.E.64 desc[UR4][R8.64+0x18], R22 ;  /* 0x0000181608007986 */ /* 0x000fe2000c101b04 */
[----:B------:R-:W-:Y:S05]  /*0c20*/  EXIT ;  /* 0x000000000000794d */ /* 0x000fea0003800000 */
.L_x_105:
        /* <DEDUP_REMOVED lines=13> */
.L_x_110:


//--------------------- .nv.global.init           --------------------------
	.section	.nv.global.init,"aw",@progbits
.nv.global.init:
	.type		$str,@object
	.size		$str,(.L_5 - $str)
$str:
        /*0000*/ 	.byte	0x25, 0x64, 0x0a, 0x00
.L_5:


//--------------------- .nv.shared.reserved.0     --------------------------
	.section	.nv.shared.reserved.0,"aw",@nobits
	.weak		__nv_reservedSMEM_offset_0_alias
	.size		__nv_reservedSMEM_offset_0_alias, 0, 64
	.other		__nv_reservedSMEM_offset_0_alias,@"STO_CUDA_RESERVED_SHARED STV_DEFAULT"
__nv_reservedSMEM_offset_0_alias:
	.zero		0
	.zero		64


//--------------------- .nv.global                --------------------------
	.section	.nv.global,"aw",@nobits
	.align	8
.nv.global:
	.type		objVertices,@object
	.size		objVertices,(newVertices - objVertices)
objVertices:
	.zero		8
	.type		newVertices,@object
	.size		newVertices,(faceMidpoints - newVertices)
newVertices:
	.zero		8
	.type		faceMidpoints,@object
	.size		faceMidpoints,(newFaces - faceMidpoints)
faceMidpoints:
	.zero		8
	.type		newFaces,@object
	.size		newFaces,(objFaces - newFaces)
newFaces:
	.zero		8
	.type		objFaces,@object
	.size		objFaces,(.L_1 - objFaces)
objFaces:
	.zero		8
.L_1:


//--------------------- .nv.constant0._Z15mergeByDistanceii --------------------------
	.section	.nv.constant0._Z15mergeByDistanceii,"a",@progbits
	.sectionflags	@""
	.align	4
.nv.constant0._Z15mergeByDistanceii:
	.zero		904


//--------------------- .nv.constant0._Z21averageCornerVerticesi --------------------------
	.section	.nv.constant0._Z21averageCornerVerticesi,"a",@progbits
	.sectionflags	@""
	.align	4
.nv.constant0._Z21averageCornerVerticesi:
	.zero		900


//--------------------- .nv.constant0._Z33replaceNewVerticesWithOldVerticesv --------------------------
	.section	.nv.constant0._Z33replaceNewVerticesWithOldVerticesv,"a",@progbits
	.sectionflags	@""
	.align	4
.nv.constant0._Z33replaceNewVerticesWithOldVerticesv:
	.zero		896


//--------------------- .nv.constant0._Z30catmullClarkFacePointsAndEdgesiii --------------------------
	.section	.nv.constant0._Z30catmullClarkFacePointsAndEdgesiii,"a",@progbits
	.sectionflags	@""
	.align	4
.nv.constant0._Z30catmullClarkFacePointsAndEdgesiii:
	.zero		908


//--------------------- SYMBOLS --------------------------

	.type		.nv.reservedSmem.offset0,@object
	.size		.nv.reservedSmem.offset0,0x4
	.type		vprintf,@function
